//
// Generated by NVIDIA NVVM Compiler
//
// Compiler Build ID: CL-36424714
// Cuda compilation tools, release 13.0, V13.0.88
// Based on NVVM 20.0.0
//

.version 9.0
.target sm_100
.address_size 64

.global .align 4 .b8 precalc_xorwow_matrix[102400];
.global .align 4 .b8 precalc_xorwow_offset_matrix[102400];
.global .align 4 .b8 mrg32k3aM1[2304];
.global .align 4 .b8 mrg32k3aM2[2304];
.global .align 4 .b8 mrg32k3aM1SubSeq[2016];
.global .align 4 .b8 mrg32k3aM2SubSeq[2016];
.global .align 4 .b8 mrg32k3aM1Seq[2304];
.global .align 4 .b8 mrg32k3aM2Seq[2304];
.const .align 8 .b8 __cr_lgamma_table[72];

.func  (.param .b32 func_retval0) _Z12dfsProvesWinRK5boardi(
	.param .b64 _Z12dfsProvesWinRK5boardi_param_0,
	.param .b32 _Z12dfsProvesWinRK5boardi_param_1
)
{
	.local .align 4 .b8 	__local_depot0[128];
	.reg .b64 	%SP;
	.reg .b64 	%SPL;
	.reg .pred 	%p<205>;
	.reg .b16 	%rs<135>;
	.reg .b32 	%r<458>;
	.reg .b64 	%rd<125>;

	mov.u64 	%SPL, __local_depot0;
	cvta.local.u64 	%SP, %SPL;
	ld.param.u64 	%rd36, [_Z12dfsProvesWinRK5boardi_param_0];
	ld.param.u32 	%r164, [_Z12dfsProvesWinRK5boardi_param_1];
	cvta.to.local.u64 	%rd1, %rd36;
	add.u64 	%rd2, %SPL, 0;
	add.u64 	%rd3, %SPL, 64;
	setp.eq.s32 	%p1, %r164, 0;
	@%p1 bra 	$L__BB0_2;
	add.s32 	%r1, %r164, -1;
	ld.local.u32 	%r2, [%rd1];
	ld.local.u32 	%r3, [%rd1+4];
	ld.local.u32 	%r4, [%rd1+8];
	ld.local.u32 	%r5, [%rd1+12];
	ld.local.u32 	%r6, [%rd1+16];
	ld.local.u32 	%r7, [%rd1+20];
	ld.local.u32 	%r8, [%rd1+24];
	ld.local.u32 	%r9, [%rd1+28];
	ld.local.u32 	%r10, [%rd1+32];
	ld.local.u32 	%r11, [%rd1+36];
	ld.local.u32 	%r12, [%rd1+40];
	ld.local.u32 	%r13, [%rd1+44];
	ld.local.u32 	%r14, [%rd1+48];
	ld.local.u32 	%r15, [%rd1+52];
	ld.local.u32 	%r16, [%rd1+56];
	ld.local.u32 	%r17, [%rd1+60];
	shl.b32 	%r18, %r11, 1;
	shl.b32 	%r19, %r2, 1;
	shl.b32 	%r20, %r3, 1;
	shl.b32 	%r21, %r4, 1;
	shl.b32 	%r22, %r5, 1;
	mov.b32 	%r425, 0;
	bra.uni 	$L__BB0_20;
$L__BB0_2:
	ld.local.u32 	%r408, [%rd1];
	setp.eq.s32 	%p189, %r408, 256;
	@%p189 bra 	$L__BB0_18;
	ld.local.u32 	%r409, [%rd1+4];
	setp.eq.s32 	%p190, %r409, 256;
	@%p190 bra 	$L__BB0_18;
	ld.local.u32 	%r410, [%rd1+8];
	setp.eq.s32 	%p191, %r410, 256;
	@%p191 bra 	$L__BB0_18;
	ld.local.u32 	%r411, [%rd1+12];
	setp.eq.s32 	%p192, %r411, 256;
	@%p192 bra 	$L__BB0_18;
	ld.local.u32 	%r412, [%rd1+16];
	setp.eq.s32 	%p193, %r412, 256;
	@%p193 bra 	$L__BB0_18;
	ld.local.u32 	%r413, [%rd1+20];
	setp.eq.s32 	%p194, %r413, 256;
	@%p194 bra 	$L__BB0_18;
	ld.local.u32 	%r414, [%rd1+24];
	setp.eq.s32 	%p195, %r414, 256;
	@%p195 bra 	$L__BB0_18;
	ld.local.u32 	%r415, [%rd1+28];
	setp.eq.s32 	%p196, %r415, 256;
	@%p196 bra 	$L__BB0_18;
	ld.local.u32 	%r416, [%rd1+32];
	setp.eq.s32 	%p197, %r416, 256;
	@%p197 bra 	$L__BB0_18;
	ld.local.u32 	%r417, [%rd1+36];
	setp.eq.s32 	%p198, %r417, 256;
	@%p198 bra 	$L__BB0_18;
	ld.local.u32 	%r418, [%rd1+40];
	setp.eq.s32 	%p199, %r418, 256;
	@%p199 bra 	$L__BB0_18;
	ld.local.u32 	%r419, [%rd1+44];
	setp.eq.s32 	%p200, %r419, 256;
	@%p200 bra 	$L__BB0_18;
	ld.local.u32 	%r420, [%rd1+48];
	setp.eq.s32 	%p201, %r420, 256;
	@%p201 bra 	$L__BB0_18;
	ld.local.u32 	%r421, [%rd1+52];
	setp.eq.s32 	%p202, %r421, 256;
	@%p202 bra 	$L__BB0_18;
	ld.local.u32 	%r422, [%rd1+56];
	setp.eq.s32 	%p203, %r422, 256;
	@%p203 bra 	$L__BB0_18;
	ld.local.u32 	%r423, [%rd1+60];
	setp.eq.s32 	%p204, %r423, 256;
	mov.b16 	%rs134, 0;
	@%p204 bra 	$L__BB0_18;
	bra.uni 	$L__BB0_388;
$L__BB0_18:
	mov.b16 	%rs134, 1;
	bra.uni 	$L__BB0_388;
$L__BB0_19:
	add.s32 	%r425, %r425, 1;
	setp.eq.s32 	%p188, %r425, 4;
	mov.b16 	%rs134, 0;
	@%p188 bra 	$L__BB0_388;
$L__BB0_20:
	shl.b32 	%r25, %r12, 1;
	shl.b32 	%r26, %r13, 1;
	shl.b32 	%r27, %r10, 1;
	st.local.u32 	[%rd2], %r2;
	st.local.u32 	[%rd2+4], %r3;
	st.local.u32 	[%rd2+8], %r4;
	st.local.u32 	[%rd2+12], %r5;
	st.local.u32 	[%rd2+16], %r6;
	st.local.u32 	[%rd2+20], %r7;
	st.local.u32 	[%rd2+24], %r8;
	st.local.u32 	[%rd2+28], %r9;
	st.local.u32 	[%rd2+32], %r10;
	st.local.u32 	[%rd2+36], %r11;
	st.local.u32 	[%rd2+40], %r12;
	st.local.u32 	[%rd2+44], %r13;
	st.local.u32 	[%rd2+48], %r14;
	st.local.u32 	[%rd2+52], %r15;
	st.local.u32 	[%rd2+56], %r16;
	st.local.u32 	[%rd2+60], %r17;
	setp.gt.s32 	%p2, %r425, 1;
	@%p2 bra 	$L__BB0_244;
	setp.eq.s32 	%p4, %r425, 0;
	@%p4 bra 	$L__BB0_22;
	bra.uni 	$L__BB0_94;
$L__BB0_22:
	setp.eq.s32 	%p119, %r3, 0;
	mov.b32 	%r426, 0;
	@%p119 bra 	$L__BB0_28;
	setp.eq.s32 	%p120, %r2, 0;
	mov.b32 	%r276, 0;
	st.local.u32 	[%rd2+4], %r276;
	@%p120 bra 	$L__BB0_27;
	setp.eq.s32 	%p121, %r2, %r3;
	@%p121 bra 	$L__BB0_26;
	st.local.u32 	[%rd2+4], %r3;
	mov.b32 	%r426, 1;
	bra.uni 	$L__BB0_28;
$L__BB0_26:
	st.local.u32 	[%rd2], %r19;
	mov.b32 	%r426, 1;
	bra.uni 	$L__BB0_28;
$L__BB0_27:
	st.local.u32 	[%rd2], %r3;
	mov.b32 	%r426, 0;
$L__BB0_28:
	setp.eq.s32 	%p122, %r4, 0;
	@%p122 bra 	$L__BB0_34;
	mov.b32 	%r280, 0;
	st.local.u32 	[%rd2+8], %r280;
	mul.wide.u32 	%rd85, %r426, 4;
	add.s64 	%rd4, %rd2, %rd85;
	ld.local.u32 	%r29, [%rd4];
	setp.eq.s32 	%p123, %r29, 0;
	@%p123 bra 	$L__BB0_33;
	add.s32 	%r426, %r426, 1;
	setp.eq.s32 	%p124, %r29, %r4;
	@%p124 bra 	$L__BB0_32;
	st.local.u32 	[%rd4+4], %r4;
	bra.uni 	$L__BB0_34;
$L__BB0_32:
	st.local.u32 	[%rd4], %r21;
	bra.uni 	$L__BB0_34;
$L__BB0_33:
	st.local.u32 	[%rd4], %r4;
$L__BB0_34:
	setp.eq.s32 	%p125, %r5, 0;
	@%p125 bra 	$L__BB0_40;
	mov.b32 	%r281, 0;
	st.local.u32 	[%rd2+12], %r281;
	mul.wide.u32 	%rd86, %r426, 4;
	add.s64 	%rd5, %rd2, %rd86;
	ld.local.u32 	%r33, [%rd5];
	setp.eq.s32 	%p126, %r33, 0;
	@%p126 bra 	$L__BB0_39;
	setp.eq.s32 	%p127, %r33, %r5;
	@%p127 bra 	$L__BB0_38;
	st.local.u32 	[%rd5+4], %r5;
	bra.uni 	$L__BB0_40;
$L__BB0_38:
	st.local.u32 	[%rd5], %r22;
	bra.uni 	$L__BB0_40;
$L__BB0_39:
	st.local.u32 	[%rd5], %r5;
$L__BB0_40:
	ld.local.u32 	%r34, [%rd2+16];
	ld.local.u32 	%r35, [%rd2+20];
	setp.eq.s32 	%p128, %r35, 0;
	mov.b32 	%r428, 0;
	@%p128 bra 	$L__BB0_46;
	setp.eq.s32 	%p129, %r34, 0;
	mov.b32 	%r283, 0;
	st.local.u32 	[%rd2+20], %r283;
	@%p129 bra 	$L__BB0_45;
	setp.eq.s32 	%p130, %r34, %r35;
	@%p130 bra 	$L__BB0_44;
	st.local.u32 	[%rd2+20], %r35;
	mov.b32 	%r428, 1;
	bra.uni 	$L__BB0_46;
$L__BB0_44:
	shl.b32 	%r286, %r34, 1;
	st.local.u32 	[%rd2+16], %r286;
	mov.b32 	%r428, 1;
	bra.uni 	$L__BB0_46;
$L__BB0_45:
	st.local.u32 	[%rd2+16], %r35;
	mov.b32 	%r428, 0;
$L__BB0_46:
	ld.local.u32 	%r37, [%rd2+24];
	setp.eq.s32 	%p131, %r37, 0;
	@%p131 bra 	$L__BB0_52;
	mov.b32 	%r288, 0;
	st.local.u32 	[%rd2+24], %r288;
	mul.wide.u32 	%rd87, %r428, 4;
	add.s64 	%rd6, %rd2, %rd87;
	ld.local.u32 	%r38, [%rd6+16];
	setp.eq.s32 	%p132, %r38, 0;
	@%p132 bra 	$L__BB0_51;
	add.s32 	%r428, %r428, 1;
	setp.eq.s32 	%p133, %r38, %r37;
	@%p133 bra 	$L__BB0_50;
	st.local.u32 	[%rd6+20], %r37;
	bra.uni 	$L__BB0_52;
$L__BB0_50:
	shl.b32 	%r289, %r37, 1;
	st.local.u32 	[%rd6+16], %r289;
	bra.uni 	$L__BB0_52;
$L__BB0_51:
	st.local.u32 	[%rd6+16], %r37;
$L__BB0_52:
	ld.local.u32 	%r42, [%rd2+28];
	setp.eq.s32 	%p134, %r42, 0;
	@%p134 bra 	$L__BB0_58;
	mov.b32 	%r290, 0;
	st.local.u32 	[%rd2+28], %r290;
	mul.wide.u32 	%rd88, %r428, 4;
	add.s64 	%rd7, %rd2, %rd88;
	ld.local.u32 	%r43, [%rd7+16];
	setp.eq.s32 	%p135, %r43, 0;
	@%p135 bra 	$L__BB0_57;
	setp.eq.s32 	%p136, %r43, %r42;
	@%p136 bra 	$L__BB0_56;
	st.local.u32 	[%rd7+20], %r42;
	bra.uni 	$L__BB0_58;
$L__BB0_56:
	shl.b32 	%r291, %r42, 1;
	st.local.u32 	[%rd7+16], %r291;
	bra.uni 	$L__BB0_58;
$L__BB0_57:
	st.local.u32 	[%rd7+16], %r42;
$L__BB0_58:
	ld.local.u32 	%r44, [%rd2+32];
	ld.local.u32 	%r45, [%rd2+36];
	setp.eq.s32 	%p137, %r45, 0;
	mov.b32 	%r430, 0;
	@%p137 bra 	$L__BB0_64;
	setp.eq.s32 	%p138, %r44, 0;
	mov.b32 	%r293, 0;
	st.local.u32 	[%rd2+36], %r293;
	@%p138 bra 	$L__BB0_63;
	setp.eq.s32 	%p139, %r44, %r45;
	@%p139 bra 	$L__BB0_62;
	st.local.u32 	[%rd2+36], %r45;
	mov.b32 	%r430, 1;
	bra.uni 	$L__BB0_64;
$L__BB0_62:
	shl.b32 	%r296, %r44, 1;
	st.local.u32 	[%rd2+32], %r296;
	mov.b32 	%r430, 1;
	bra.uni 	$L__BB0_64;
$L__BB0_63:
	st.local.u32 	[%rd2+32], %r45;
	mov.b32 	%r430, 0;
$L__BB0_64:
	ld.local.u32 	%r47, [%rd2+40];
	setp.eq.s32 	%p140, %r47, 0;
	@%p140 bra 	$L__BB0_70;
	mov.b32 	%r298, 0;
	st.local.u32 	[%rd2+40], %r298;
	mul.wide.u32 	%rd89, %r430, 4;
	add.s64 	%rd8, %rd2, %rd89;
	ld.local.u32 	%r48, [%rd8+32];
	setp.eq.s32 	%p141, %r48, 0;
	@%p141 bra 	$L__BB0_69;
	add.s32 	%r430, %r430, 1;
	setp.eq.s32 	%p142, %r48, %r47;
	@%p142 bra 	$L__BB0_68;
	st.local.u32 	[%rd8+36], %r47;
	bra.uni 	$L__BB0_70;
$L__BB0_68:
	shl.b32 	%r299, %r47, 1;
	st.local.u32 	[%rd8+32], %r299;
	bra.uni 	$L__BB0_70;
$L__BB0_69:
	st.local.u32 	[%rd8+32], %r47;
$L__BB0_70:
	ld.local.u32 	%r52, [%rd2+44];
	setp.eq.s32 	%p143, %r52, 0;
	@%p143 bra 	$L__BB0_76;
	mov.b32 	%r300, 0;
	st.local.u32 	[%rd2+44], %r300;
	mul.wide.u32 	%rd90, %r430, 4;
	add.s64 	%rd9, %rd2, %rd90;
	ld.local.u32 	%r53, [%rd9+32];
	setp.eq.s32 	%p144, %r53, 0;
	@%p144 bra 	$L__BB0_75;
	setp.eq.s32 	%p145, %r53, %r52;
	@%p145 bra 	$L__BB0_74;
	st.local.u32 	[%rd9+36], %r52;
	bra.uni 	$L__BB0_76;
$L__BB0_74:
	shl.b32 	%r301, %r52, 1;
	st.local.u32 	[%rd9+32], %r301;
	bra.uni 	$L__BB0_76;
$L__BB0_75:
	st.local.u32 	[%rd9+32], %r52;
$L__BB0_76:
	ld.local.u32 	%r54, [%rd2+48];
	ld.local.u32 	%r55, [%rd2+52];
	setp.eq.s32 	%p146, %r55, 0;
	mov.b32 	%r432, 0;
	@%p146 bra 	$L__BB0_82;
	setp.eq.s32 	%p147, %r54, 0;
	mov.b32 	%r303, 0;
	st.local.u32 	[%rd2+52], %r303;
	@%p147 bra 	$L__BB0_81;
	setp.eq.s32 	%p148, %r54, %r55;
	@%p148 bra 	$L__BB0_80;
	st.local.u32 	[%rd2+52], %r55;
	mov.b32 	%r432, 1;
	bra.uni 	$L__BB0_82;
$L__BB0_80:
	shl.b32 	%r306, %r54, 1;
	st.local.u32 	[%rd2+48], %r306;
	mov.b32 	%r432, 1;
	bra.uni 	$L__BB0_82;
$L__BB0_81:
	st.local.u32 	[%rd2+48], %r55;
	mov.b32 	%r432, 0;
$L__BB0_82:
	ld.local.u32 	%r57, [%rd2+56];
	setp.eq.s32 	%p149, %r57, 0;
	@%p149 bra 	$L__BB0_88;
	mov.b32 	%r308, 0;
	st.local.u32 	[%rd2+56], %r308;
	mul.wide.u32 	%rd91, %r432, 4;
	add.s64 	%rd10, %rd2, %rd91;
	ld.local.u32 	%r58, [%rd10+48];
	setp.eq.s32 	%p150, %r58, 0;
	@%p150 bra 	$L__BB0_87;
	add.s32 	%r432, %r432, 1;
	setp.eq.s32 	%p151, %r58, %r57;
	@%p151 bra 	$L__BB0_86;
	st.local.u32 	[%rd10+52], %r57;
	bra.uni 	$L__BB0_88;
$L__BB0_86:
	shl.b32 	%r309, %r57, 1;
	st.local.u32 	[%rd10+48], %r309;
	bra.uni 	$L__BB0_88;
$L__BB0_87:
	st.local.u32 	[%rd10+48], %r57;
$L__BB0_88:
	ld.local.u32 	%r62, [%rd2+60];
	setp.eq.s32 	%p152, %r62, 0;
	@%p152 bra 	$L__BB0_323;
	mov.b32 	%r310, 0;
	st.local.u32 	[%rd2+60], %r310;
	mul.wide.u32 	%rd92, %r432, 4;
	add.s64 	%rd11, %rd2, %rd92;
	ld.local.u32 	%r63, [%rd11+48];
	setp.eq.s32 	%p153, %r63, 0;
	@%p153 bra 	$L__BB0_93;
	setp.eq.s32 	%p154, %r63, %r62;
	@%p154 bra 	$L__BB0_92;
	st.local.u32 	[%rd11+52], %r62;
	bra.uni 	$L__BB0_323;
$L__BB0_92:
	shl.b32 	%r311, %r62, 1;
	st.local.u32 	[%rd11+48], %r311;
	bra.uni 	$L__BB0_323;
$L__BB0_93:
	st.local.u32 	[%rd11+48], %r62;
	bra.uni 	$L__BB0_323;
$L__BB0_94:
	setp.eq.s32 	%p83, %r4, 0;
	mov.b32 	%r434, 3;
	@%p83 bra 	$L__BB0_100;
	setp.eq.s32 	%p84, %r5, 0;
	mov.b32 	%r235, 0;
	st.local.u32 	[%rd2+8], %r235;
	@%p84 bra 	$L__BB0_99;
	setp.eq.s32 	%p85, %r5, %r4;
	@%p85 bra 	$L__BB0_98;
	st.local.u32 	[%rd2+8], %r4;
	mov.b32 	%r434, 2;
	bra.uni 	$L__BB0_100;
$L__BB0_98:
	st.local.u32 	[%rd2+12], %r21;
	mov.b32 	%r434, 2;
	bra.uni 	$L__BB0_100;
$L__BB0_99:
	st.local.u32 	[%rd2+12], %r4;
$L__BB0_100:
	setp.eq.s32 	%p86, %r3, 0;
	@%p86 bra 	$L__BB0_106;
	mov.b32 	%r239, 0;
	st.local.u32 	[%rd2+4], %r239;
	mul.wide.u32 	%rd69, %r434, 4;
	add.s64 	%rd12, %rd2, %rd69;
	ld.local.u32 	%r65, [%rd12];
	setp.eq.s32 	%p87, %r65, 0;
	@%p87 bra 	$L__BB0_105;
	add.s32 	%r434, %r434, -1;
	setp.eq.s32 	%p88, %r65, %r3;
	@%p88 bra 	$L__BB0_104;
	st.local.u32 	[%rd12+-4], %r3;
	bra.uni 	$L__BB0_106;
$L__BB0_104:
	st.local.u32 	[%rd12], %r20;
	bra.uni 	$L__BB0_106;
$L__BB0_105:
	st.local.u32 	[%rd12], %r3;
$L__BB0_106:
	setp.eq.s32 	%p89, %r2, 0;
	@%p89 bra 	$L__BB0_112;
	mov.b32 	%r240, 0;
	st.local.u32 	[%rd2], %r240;
	mul.wide.u32 	%rd70, %r434, 4;
	add.s64 	%rd13, %rd2, %rd70;
	ld.local.u32 	%r69, [%rd13];
	setp.eq.s32 	%p90, %r69, 0;
	@%p90 bra 	$L__BB0_111;
	setp.eq.s32 	%p91, %r69, %r2;
	@%p91 bra 	$L__BB0_110;
	add.s32 	%r241, %r434, -1;
	mul.wide.u32 	%rd71, %r241, 4;
	add.s64 	%rd72, %rd2, %rd71;
	st.local.u32 	[%rd72], %r2;
	bra.uni 	$L__BB0_112;
$L__BB0_110:
	st.local.u32 	[%rd13], %r19;
	bra.uni 	$L__BB0_112;
$L__BB0_111:
	st.local.u32 	[%rd13], %r2;
$L__BB0_112:
	ld.local.u32 	%r70, [%rd2+28];
	ld.local.u32 	%r71, [%rd2+24];
	setp.eq.s32 	%p92, %r71, 0;
	mov.b32 	%r436, 3;
	@%p92 bra 	$L__BB0_118;
	setp.eq.s32 	%p93, %r70, 0;
	mov.b32 	%r243, 0;
	st.local.u32 	[%rd2+24], %r243;
	@%p93 bra 	$L__BB0_117;
	setp.eq.s32 	%p94, %r70, %r71;
	@%p94 bra 	$L__BB0_116;
	st.local.u32 	[%rd2+24], %r71;
	mov.b32 	%r436, 2;
	bra.uni 	$L__BB0_118;
$L__BB0_116:
	shl.b32 	%r246, %r70, 1;
	st.local.u32 	[%rd2+28], %r246;
	mov.b32 	%r436, 2;
	bra.uni 	$L__BB0_118;
$L__BB0_117:
	st.local.u32 	[%rd2+28], %r71;
$L__BB0_118:
	ld.local.u32 	%r73, [%rd2+20];
	setp.eq.s32 	%p95, %r73, 0;
	@%p95 bra 	$L__BB0_124;
	mov.b32 	%r248, 0;
	st.local.u32 	[%rd2+20], %r248;
	mul.wide.u32 	%rd73, %r436, 4;
	add.s64 	%rd14, %rd2, %rd73;
	ld.local.u32 	%r74, [%rd14+16];
	setp.eq.s32 	%p96, %r74, 0;
	@%p96 bra 	$L__BB0_123;
	add.s32 	%r436, %r436, -1;
	setp.eq.s32 	%p97, %r74, %r73;
	@%p97 bra 	$L__BB0_122;
	st.local.u32 	[%rd14+12], %r73;
	bra.uni 	$L__BB0_124;
$L__BB0_122:
	shl.b32 	%r249, %r73, 1;
	st.local.u32 	[%rd14+16], %r249;
	bra.uni 	$L__BB0_124;
$L__BB0_123:
	st.local.u32 	[%rd14+16], %r73;
$L__BB0_124:
	ld.local.u32 	%r78, [%rd2+16];
	setp.eq.s32 	%p98, %r78, 0;
	@%p98 bra 	$L__BB0_130;
	mov.b32 	%r250, 0;
	st.local.u32 	[%rd2+16], %r250;
	mul.wide.u32 	%rd74, %r436, 4;
	add.s64 	%rd15, %rd2, %rd74;
	ld.local.u32 	%r79, [%rd15+16];
	setp.eq.s32 	%p99, %r79, 0;
	@%p99 bra 	$L__BB0_129;
	setp.eq.s32 	%p100, %r79, %r78;
	@%p100 bra 	$L__BB0_128;
	add.s32 	%r251, %r436, -1;
	mul.wide.u32 	%rd75, %r251, 4;
	add.s64 	%rd76, %rd2, %rd75;
	st.local.u32 	[%rd76+16], %r78;
	bra.uni 	$L__BB0_130;
$L__BB0_128:
	shl.b32 	%r252, %r78, 1;
	st.local.u32 	[%rd15+16], %r252;
	bra.uni 	$L__BB0_130;
$L__BB0_129:
	st.local.u32 	[%rd15+16], %r78;
$L__BB0_130:
	ld.local.u32 	%r80, [%rd2+44];
	ld.local.u32 	%r81, [%rd2+40];
	setp.eq.s32 	%p101, %r81, 0;
	mov.b32 	%r438, 3;
	@%p101 bra 	$L__BB0_136;
	setp.eq.s32 	%p102, %r80, 0;
	mov.b32 	%r254, 0;
	st.local.u32 	[%rd2+40], %r254;
	@%p102 bra 	$L__BB0_135;
	setp.eq.s32 	%p103, %r80, %r81;
	@%p103 bra 	$L__BB0_134;
	st.local.u32 	[%rd2+40], %r81;
	mov.b32 	%r438, 2;
	bra.uni 	$L__BB0_136;
$L__BB0_134:
	shl.b32 	%r257, %r80, 1;
	st.local.u32 	[%rd2+44], %r257;
	mov.b32 	%r438, 2;
	bra.uni 	$L__BB0_136;
$L__BB0_135:
	st.local.u32 	[%rd2+44], %r81;
$L__BB0_136:
	ld.local.u32 	%r83, [%rd2+36];
	setp.eq.s32 	%p104, %r83, 0;
	@%p104 bra 	$L__BB0_142;
	mov.b32 	%r259, 0;
	st.local.u32 	[%rd2+36], %r259;
	mul.wide.u32 	%rd77, %r438, 4;
	add.s64 	%rd16, %rd2, %rd77;
	ld.local.u32 	%r84, [%rd16+32];
	setp.eq.s32 	%p105, %r84, 0;
	@%p105 bra 	$L__BB0_141;
	add.s32 	%r438, %r438, -1;
	setp.eq.s32 	%p106, %r84, %r83;
	@%p106 bra 	$L__BB0_140;
	st.local.u32 	[%rd16+28], %r83;
	bra.uni 	$L__BB0_142;
$L__BB0_140:
	shl.b32 	%r260, %r83, 1;
	st.local.u32 	[%rd16+32], %r260;
	bra.uni 	$L__BB0_142;
$L__BB0_141:
	st.local.u32 	[%rd16+32], %r83;
$L__BB0_142:
	ld.local.u32 	%r88, [%rd2+32];
	setp.eq.s32 	%p107, %r88, 0;
	@%p107 bra 	$L__BB0_148;
	mov.b32 	%r261, 0;
	st.local.u32 	[%rd2+32], %r261;
	mul.wide.u32 	%rd78, %r438, 4;
	add.s64 	%rd17, %rd2, %rd78;
	ld.local.u32 	%r89, [%rd17+32];
	setp.eq.s32 	%p108, %r89, 0;
	@%p108 bra 	$L__BB0_147;
	setp.eq.s32 	%p109, %r89, %r88;
	@%p109 bra 	$L__BB0_146;
	add.s32 	%r262, %r438, -1;
	mul.wide.u32 	%rd79, %r262, 4;
	add.s64 	%rd80, %rd2, %rd79;
	st.local.u32 	[%rd80+32], %r88;
	bra.uni 	$L__BB0_148;
$L__BB0_146:
	shl.b32 	%r263, %r88, 1;
	st.local.u32 	[%rd17+32], %r263;
	bra.uni 	$L__BB0_148;
$L__BB0_147:
	st.local.u32 	[%rd17+32], %r88;
$L__BB0_148:
	ld.local.u32 	%r90, [%rd2+60];
	ld.local.u32 	%r91, [%rd2+56];
	setp.eq.s32 	%p110, %r91, 0;
	mov.b32 	%r440, 3;
	@%p110 bra 	$L__BB0_154;
	setp.eq.s32 	%p111, %r90, 0;
	mov.b32 	%r265, 0;
	st.local.u32 	[%rd2+56], %r265;
	@%p111 bra 	$L__BB0_153;
	setp.eq.s32 	%p112, %r90, %r91;
	@%p112 bra 	$L__BB0_152;
	st.local.u32 	[%rd2+56], %r91;
	mov.b32 	%r440, 2;
	bra.uni 	$L__BB0_154;
$L__BB0_152:
	shl.b32 	%r268, %r90, 1;
	st.local.u32 	[%rd2+60], %r268;
	mov.b32 	%r440, 2;
	bra.uni 	$L__BB0_154;
$L__BB0_153:
	st.local.u32 	[%rd2+60], %r91;
$L__BB0_154:
	ld.local.u32 	%r93, [%rd2+52];
	setp.eq.s32 	%p113, %r93, 0;
	@%p113 bra 	$L__BB0_160;
	mov.b32 	%r270, 0;
	st.local.u32 	[%rd2+52], %r270;
	mul.wide.u32 	%rd81, %r440, 4;
	add.s64 	%rd18, %rd2, %rd81;
	ld.local.u32 	%r94, [%rd18+48];
	setp.eq.s32 	%p114, %r94, 0;
	@%p114 bra 	$L__BB0_159;
	add.s32 	%r440, %r440, -1;
	setp.eq.s32 	%p115, %r94, %r93;
	@%p115 bra 	$L__BB0_158;
	st.local.u32 	[%rd18+44], %r93;
	bra.uni 	$L__BB0_160;
$L__BB0_158:
	shl.b32 	%r271, %r93, 1;
	st.local.u32 	[%rd18+48], %r271;
	bra.uni 	$L__BB0_160;
$L__BB0_159:
	st.local.u32 	[%rd18+48], %r93;
$L__BB0_160:
	ld.local.u32 	%r98, [%rd2+48];
	setp.eq.s32 	%p116, %r98, 0;
	@%p116 bra 	$L__BB0_323;
	mov.b32 	%r272, 0;
	st.local.u32 	[%rd2+48], %r272;
	mul.wide.u32 	%rd82, %r440, 4;
	add.s64 	%rd19, %rd2, %rd82;
	ld.local.u32 	%r99, [%rd19+48];
	setp.eq.s32 	%p117, %r99, 0;
	@%p117 bra 	$L__BB0_165;
	setp.eq.s32 	%p118, %r99, %r98;
	@%p118 bra 	$L__BB0_164;
	add.s32 	%r273, %r440, -1;
	mul.wide.u32 	%rd83, %r273, 4;
	add.s64 	%rd84, %rd2, %rd83;
	st.local.u32 	[%rd84+48], %r98;
	bra.uni 	$L__BB0_323;
$L__BB0_164:
	shl.b32 	%r274, %r98, 1;
	st.local.u32 	[%rd19+48], %r274;
	bra.uni 	$L__BB0_323;
$L__BB0_165:
	st.local.u32 	[%rd19+48], %r98;
	bra.uni 	$L__BB0_323;
$L__BB0_166:
	setp.eq.s32 	%p44, %r6, 0;
	mov.b32 	%r442, 0;
	@%p44 bra 	$L__BB0_172;
	setp.eq.s32 	%p45, %r2, 0;
	mov.b32 	%r203, 0;
	st.local.u32 	[%rd2+16], %r203;
	@%p45 bra 	$L__BB0_171;
	setp.eq.s32 	%p46, %r2, %r6;
	@%p46 bra 	$L__BB0_170;
	st.local.u32 	[%rd2+16], %r6;
	mov.b32 	%r442, 1;
	bra.uni 	$L__BB0_172;
$L__BB0_170:
	st.local.u32 	[%rd2], %r19;
	mov.b32 	%r442, 1;
	bra.uni 	$L__BB0_172;
$L__BB0_171:
	st.local.u32 	[%rd2], %r6;
	mov.b32 	%r442, 0;
$L__BB0_172:
	setp.eq.s32 	%p47, %r10, 0;
	@%p47 bra 	$L__BB0_178;
	mov.b32 	%r207, 0;
	st.local.u32 	[%rd2+32], %r207;
	mul.wide.u32 	%rd61, %r442, 16;
	add.s64 	%rd20, %rd2, %rd61;
	ld.local.u32 	%r101, [%rd20];
	setp.eq.s32 	%p48, %r101, 0;
	@%p48 bra 	$L__BB0_177;
	add.s32 	%r442, %r442, 1;
	setp.eq.s32 	%p49, %r101, %r10;
	@%p49 bra 	$L__BB0_176;
	st.local.u32 	[%rd20+16], %r10;
	bra.uni 	$L__BB0_178;
$L__BB0_176:
	st.local.u32 	[%rd20], %r27;
	bra.uni 	$L__BB0_178;
$L__BB0_177:
	st.local.u32 	[%rd20], %r10;
$L__BB0_178:
	setp.eq.s32 	%p50, %r14, 0;
	@%p50 bra 	$L__BB0_184;
	mov.b32 	%r208, 0;
	st.local.u32 	[%rd2+48], %r208;
	mul.wide.u32 	%rd62, %r442, 16;
	add.s64 	%rd21, %rd2, %rd62;
	ld.local.u32 	%r105, [%rd21];
	setp.eq.s32 	%p51, %r105, 0;
	@%p51 bra 	$L__BB0_183;
	setp.eq.s32 	%p52, %r105, %r14;
	@%p52 bra 	$L__BB0_182;
	st.local.u32 	[%rd21+16], %r14;
	bra.uni 	$L__BB0_184;
$L__BB0_182:
	shl.b32 	%r209, %r14, 1;
	st.local.u32 	[%rd21], %r209;
	bra.uni 	$L__BB0_184;
$L__BB0_183:
	st.local.u32 	[%rd21], %r14;
$L__BB0_184:
	setp.eq.s32 	%p53, %r3, 0;
	@%p53 bra 	$L__BB0_186;
	st.local.u32 	[%rd2+4], %r3;
$L__BB0_186:
	setp.eq.s32 	%p54, %r7, 0;
	mov.b32 	%r444, 0;
	@%p54 bra 	$L__BB0_192;
	setp.eq.s32 	%p55, %r3, 0;
	mov.b32 	%r211, 0;
	st.local.u32 	[%rd2+20], %r211;
	@%p55 bra 	$L__BB0_191;
	setp.eq.s32 	%p56, %r3, %r7;
	@%p56 bra 	$L__BB0_190;
	st.local.u32 	[%rd2+20], %r7;
	mov.b32 	%r444, 1;
	bra.uni 	$L__BB0_192;
$L__BB0_190:
	st.local.u32 	[%rd2+4], %r20;
	mov.b32 	%r444, 1;
	bra.uni 	$L__BB0_192;
$L__BB0_191:
	st.local.u32 	[%rd2+4], %r7;
	mov.b32 	%r444, 0;
$L__BB0_192:
	setp.eq.s32 	%p57, %r11, 0;
	@%p57 bra 	$L__BB0_198;
	mov.b32 	%r215, 0;
	st.local.u32 	[%rd2+36], %r215;
	mul.wide.u32 	%rd63, %r444, 16;
	add.s64 	%rd22, %rd2, %rd63;
	ld.local.u32 	%r107, [%rd22+4];
	setp.eq.s32 	%p58, %r107, 0;
	@%p58 bra 	$L__BB0_197;
	add.s32 	%r444, %r444, 1;
	setp.eq.s32 	%p59, %r107, %r11;
	@%p59 bra 	$L__BB0_196;
	st.local.u32 	[%rd22+20], %r11;
	bra.uni 	$L__BB0_198;
$L__BB0_196:
	st.local.u32 	[%rd22+4], %r18;
	bra.uni 	$L__BB0_198;
$L__BB0_197:
	st.local.u32 	[%rd22+4], %r11;
$L__BB0_198:
	setp.eq.s32 	%p60, %r15, 0;
	@%p60 bra 	$L__BB0_204;
	mov.b32 	%r216, 0;
	st.local.u32 	[%rd2+52], %r216;
	mul.wide.u32 	%rd64, %r444, 16;
	add.s64 	%rd23, %rd2, %rd64;
	ld.local.u32 	%r111, [%rd23+4];
	setp.eq.s32 	%p61, %r111, 0;
	@%p61 bra 	$L__BB0_203;
	setp.eq.s32 	%p62, %r111, %r15;
	@%p62 bra 	$L__BB0_202;
	st.local.u32 	[%rd23+20], %r15;
	bra.uni 	$L__BB0_204;
$L__BB0_202:
	shl.b32 	%r217, %r15, 1;
	st.local.u32 	[%rd23+4], %r217;
	bra.uni 	$L__BB0_204;
$L__BB0_203:
	st.local.u32 	[%rd23+4], %r15;
$L__BB0_204:
	setp.eq.s32 	%p63, %r4, 0;
	@%p63 bra 	$L__BB0_206;
	st.local.u32 	[%rd2+8], %r4;
$L__BB0_206:
	setp.eq.s32 	%p64, %r8, 0;
	mov.b32 	%r446, 0;
	@%p64 bra 	$L__BB0_212;
	setp.eq.s32 	%p65, %r4, 0;
	mov.b32 	%r219, 0;
	st.local.u32 	[%rd2+24], %r219;
	@%p65 bra 	$L__BB0_211;
	setp.eq.s32 	%p66, %r4, %r8;
	@%p66 bra 	$L__BB0_210;
	st.local.u32 	[%rd2+24], %r8;
	mov.b32 	%r446, 1;
	bra.uni 	$L__BB0_212;
$L__BB0_210:
	st.local.u32 	[%rd2+8], %r21;
	mov.b32 	%r446, 1;
	bra.uni 	$L__BB0_212;
$L__BB0_211:
	st.local.u32 	[%rd2+8], %r8;
	mov.b32 	%r446, 0;
$L__BB0_212:
	setp.eq.s32 	%p67, %r12, 0;
	@%p67 bra 	$L__BB0_218;
	mov.b32 	%r223, 0;
	st.local.u32 	[%rd2+40], %r223;
	mul.wide.u32 	%rd65, %r446, 16;
	add.s64 	%rd24, %rd2, %rd65;
	ld.local.u32 	%r113, [%rd24+8];
	setp.eq.s32 	%p68, %r113, 0;
	@%p68 bra 	$L__BB0_217;
	add.s32 	%r446, %r446, 1;
	setp.eq.s32 	%p69, %r113, %r12;
	@%p69 bra 	$L__BB0_216;
	st.local.u32 	[%rd24+24], %r12;
	bra.uni 	$L__BB0_218;
$L__BB0_216:
	st.local.u32 	[%rd24+8], %r25;
	bra.uni 	$L__BB0_218;
$L__BB0_217:
	st.local.u32 	[%rd24+8], %r12;
$L__BB0_218:
	setp.eq.s32 	%p70, %r16, 0;
	@%p70 bra 	$L__BB0_224;
	mov.b32 	%r224, 0;
	st.local.u32 	[%rd2+56], %r224;
	mul.wide.u32 	%rd66, %r446, 16;
	add.s64 	%rd25, %rd2, %rd66;
	ld.local.u32 	%r117, [%rd25+8];
	setp.eq.s32 	%p71, %r117, 0;
	@%p71 bra 	$L__BB0_223;
	setp.eq.s32 	%p72, %r117, %r16;
	@%p72 bra 	$L__BB0_222;
	st.local.u32 	[%rd25+24], %r16;
	bra.uni 	$L__BB0_224;
$L__BB0_222:
	shl.b32 	%r225, %r16, 1;
	st.local.u32 	[%rd25+8], %r225;
	bra.uni 	$L__BB0_224;
$L__BB0_223:
	st.local.u32 	[%rd25+8], %r16;
$L__BB0_224:
	setp.eq.s32 	%p73, %r5, 0;
	@%p73 bra 	$L__BB0_226;
	st.local.u32 	[%rd2+12], %r5;
$L__BB0_226:
	setp.eq.s32 	%p74, %r9, 0;
	mov.b32 	%r448, 0;
	@%p74 bra 	$L__BB0_232;
	setp.eq.s32 	%p75, %r5, 0;
	mov.b32 	%r227, 0;
	st.local.u32 	[%rd2+28], %r227;
	@%p75 bra 	$L__BB0_231;
	setp.eq.s32 	%p76, %r5, %r9;
	@%p76 bra 	$L__BB0_230;
	st.local.u32 	[%rd2+28], %r9;
	mov.b32 	%r448, 1;
	bra.uni 	$L__BB0_232;
$L__BB0_230:
	st.local.u32 	[%rd2+12], %r22;
	mov.b32 	%r448, 1;
	bra.uni 	$L__BB0_232;
$L__BB0_231:
	st.local.u32 	[%rd2+12], %r9;
	mov.b32 	%r448, 0;
$L__BB0_232:
	setp.eq.s32 	%p77, %r13, 0;
	@%p77 bra 	$L__BB0_238;
	mov.b32 	%r231, 0;
	st.local.u32 	[%rd2+44], %r231;
	mul.wide.u32 	%rd67, %r448, 16;
	add.s64 	%rd26, %rd2, %rd67;
	ld.local.u32 	%r119, [%rd26+12];
	setp.eq.s32 	%p78, %r119, 0;
	@%p78 bra 	$L__BB0_237;
	add.s32 	%r448, %r448, 1;
	setp.eq.s32 	%p79, %r119, %r13;
	@%p79 bra 	$L__BB0_236;
	st.local.u32 	[%rd26+28], %r13;
	bra.uni 	$L__BB0_238;
$L__BB0_236:
	st.local.u32 	[%rd26+12], %r26;
	bra.uni 	$L__BB0_238;
$L__BB0_237:
	st.local.u32 	[%rd26+12], %r13;
$L__BB0_238:
	setp.eq.s32 	%p80, %r17, 0;
	@%p80 bra 	$L__BB0_323;
	mov.b32 	%r232, 0;
	st.local.u32 	[%rd2+60], %r232;
	mul.wide.u32 	%rd68, %r448, 16;
	add.s64 	%rd27, %rd2, %rd68;
	ld.local.u32 	%r123, [%rd27+12];
	setp.eq.s32 	%p81, %r123, 0;
	@%p81 bra 	$L__BB0_243;
	setp.eq.s32 	%p82, %r123, %r17;
	@%p82 bra 	$L__BB0_242;
	st.local.u32 	[%rd27+28], %r17;
	bra.uni 	$L__BB0_323;
$L__BB0_242:
	shl.b32 	%r233, %r17, 1;
	st.local.u32 	[%rd27+12], %r233;
	bra.uni 	$L__BB0_323;
$L__BB0_243:
	st.local.u32 	[%rd27+12], %r17;
	bra.uni 	$L__BB0_323;
$L__BB0_244:
	setp.eq.s32 	%p3, %r425, 2;
	@%p3 bra 	$L__BB0_166;
	setp.eq.s32 	%p5, %r10, 0;
	mov.b32 	%r450, 3;
	@%p5 bra 	$L__BB0_251;
	setp.eq.s32 	%p6, %r14, 0;
	mov.b32 	%r167, 0;
	st.local.u32 	[%rd2+32], %r167;
	@%p6 bra 	$L__BB0_250;
	setp.eq.s32 	%p7, %r14, %r10;
	@%p7 bra 	$L__BB0_249;
	st.local.u32 	[%rd2+32], %r10;
	mov.b32 	%r450, 2;
	bra.uni 	$L__BB0_251;
$L__BB0_249:
	st.local.u32 	[%rd2+48], %r27;
	mov.b32 	%r450, 2;
	bra.uni 	$L__BB0_251;
$L__BB0_250:
	st.local.u32 	[%rd2+48], %r10;
$L__BB0_251:
	setp.eq.s32 	%p8, %r6, 0;
	@%p8 bra 	$L__BB0_257;
	mov.b32 	%r171, 0;
	st.local.u32 	[%rd2+16], %r171;
	mul.wide.u32 	%rd39, %r450, 16;
	add.s64 	%rd28, %rd2, %rd39;
	ld.local.u32 	%r125, [%rd28];
	setp.eq.s32 	%p9, %r125, 0;
	@%p9 bra 	$L__BB0_256;
	add.s32 	%r450, %r450, -1;
	setp.eq.s32 	%p10, %r125, %r6;
	@%p10 bra 	$L__BB0_255;
	st.local.u32 	[%rd28+-16], %r6;
	bra.uni 	$L__BB0_257;
$L__BB0_255:
	shl.b32 	%r172, %r6, 1;
	st.local.u32 	[%rd28], %r172;
	bra.uni 	$L__BB0_257;
$L__BB0_256:
	st.local.u32 	[%rd28], %r6;
$L__BB0_257:
	setp.eq.s32 	%p11, %r2, 0;
	@%p11 bra 	$L__BB0_263;
	mov.b32 	%r173, 0;
	st.local.u32 	[%rd2], %r173;
	mul.wide.u32 	%rd40, %r450, 16;
	add.s64 	%rd29, %rd2, %rd40;
	ld.local.u32 	%r129, [%rd29];
	setp.eq.s32 	%p12, %r129, 0;
	@%p12 bra 	$L__BB0_262;
	setp.eq.s32 	%p13, %r129, %r2;
	@%p13 bra 	$L__BB0_261;
	add.s32 	%r174, %r450, -1;
	mul.wide.u32 	%rd41, %r174, 16;
	add.s64 	%rd42, %rd2, %rd41;
	st.local.u32 	[%rd42], %r2;
	bra.uni 	$L__BB0_263;
$L__BB0_261:
	st.local.u32 	[%rd29], %r19;
	bra.uni 	$L__BB0_263;
$L__BB0_262:
	st.local.u32 	[%rd29], %r2;
$L__BB0_263:
	setp.eq.s32 	%p14, %r15, 0;
	@%p14 bra 	$L__BB0_265;
	st.local.u32 	[%rd2+52], %r15;
$L__BB0_265:
	setp.eq.s32 	%p15, %r11, 0;
	mov.b32 	%r452, 3;
	@%p15 bra 	$L__BB0_271;
	setp.eq.s32 	%p16, %r15, 0;
	mov.b32 	%r176, 0;
	st.local.u32 	[%rd2+36], %r176;
	@%p16 bra 	$L__BB0_270;
	setp.eq.s32 	%p17, %r15, %r11;
	@%p17 bra 	$L__BB0_269;
	st.local.u32 	[%rd2+36], %r11;
	mov.b32 	%r452, 2;
	bra.uni 	$L__BB0_271;
$L__BB0_269:
	st.local.u32 	[%rd2+52], %r18;
	mov.b32 	%r452, 2;
	bra.uni 	$L__BB0_271;
$L__BB0_270:
	st.local.u32 	[%rd2+52], %r11;
$L__BB0_271:
	setp.eq.s32 	%p18, %r7, 0;
	@%p18 bra 	$L__BB0_277;
	mov.b32 	%r180, 0;
	st.local.u32 	[%rd2+20], %r180;
	mul.wide.u32 	%rd43, %r452, 16;
	add.s64 	%rd44, %rd2, %rd43;
	add.s64 	%rd30, %rd44, 4;
	ld.local.u32 	%r131, [%rd44+4];
	setp.eq.s32 	%p19, %r131, 0;
	@%p19 bra 	$L__BB0_276;
	add.s32 	%r452, %r452, -1;
	setp.eq.s32 	%p20, %r131, %r7;
	@%p20 bra 	$L__BB0_275;
	st.local.u32 	[%rd30+-16], %r7;
	bra.uni 	$L__BB0_277;
$L__BB0_275:
	shl.b32 	%r181, %r7, 1;
	st.local.u32 	[%rd30], %r181;
	bra.uni 	$L__BB0_277;
$L__BB0_276:
	st.local.u32 	[%rd30], %r7;
$L__BB0_277:
	setp.eq.s32 	%p21, %r3, 0;
	@%p21 bra 	$L__BB0_283;
	add.s64 	%rd45, %rd2, 4;
	mov.b32 	%r182, 0;
	st.local.u32 	[%rd2+4], %r182;
	mul.wide.u32 	%rd46, %r452, 16;
	add.s64 	%rd31, %rd45, %rd46;
	ld.local.u32 	%r135, [%rd31];
	setp.eq.s32 	%p22, %r135, 0;
	@%p22 bra 	$L__BB0_282;
	setp.eq.s32 	%p23, %r135, %r3;
	@%p23 bra 	$L__BB0_281;
	add.s32 	%r183, %r452, -1;
	mul.wide.u32 	%rd47, %r183, 16;
	add.s64 	%rd48, %rd2, %rd47;
	st.local.u32 	[%rd48+4], %r3;
	bra.uni 	$L__BB0_283;
$L__BB0_281:
	st.local.u32 	[%rd31], %r20;
	bra.uni 	$L__BB0_283;
$L__BB0_282:
	st.local.u32 	[%rd31], %r3;
$L__BB0_283:
	setp.eq.s32 	%p24, %r16, 0;
	@%p24 bra 	$L__BB0_285;
	st.local.u32 	[%rd2+56], %r16;
$L__BB0_285:
	setp.eq.s32 	%p25, %r12, 0;
	mov.b32 	%r454, 3;
	@%p25 bra 	$L__BB0_291;
	setp.eq.s32 	%p26, %r16, 0;
	mov.b32 	%r185, 0;
	st.local.u32 	[%rd2+40], %r185;
	@%p26 bra 	$L__BB0_290;
	setp.eq.s32 	%p27, %r16, %r12;
	@%p27 bra 	$L__BB0_289;
	st.local.u32 	[%rd2+40], %r12;
	mov.b32 	%r454, 2;
	bra.uni 	$L__BB0_291;
$L__BB0_289:
	st.local.u32 	[%rd2+56], %r25;
	mov.b32 	%r454, 2;
	bra.uni 	$L__BB0_291;
$L__BB0_290:
	st.local.u32 	[%rd2+56], %r12;
$L__BB0_291:
	setp.eq.s32 	%p28, %r8, 0;
	@%p28 bra 	$L__BB0_297;
	mov.b32 	%r189, 0;
	st.local.u32 	[%rd2+24], %r189;
	mul.wide.u32 	%rd49, %r454, 16;
	add.s64 	%rd50, %rd2, %rd49;
	add.s64 	%rd32, %rd50, 8;
	ld.local.u32 	%r137, [%rd50+8];
	setp.eq.s32 	%p29, %r137, 0;
	@%p29 bra 	$L__BB0_296;
	add.s32 	%r454, %r454, -1;
	setp.eq.s32 	%p30, %r137, %r8;
	@%p30 bra 	$L__BB0_295;
	st.local.u32 	[%rd32+-16], %r8;
	bra.uni 	$L__BB0_297;
$L__BB0_295:
	shl.b32 	%r190, %r8, 1;
	st.local.u32 	[%rd32], %r190;
	bra.uni 	$L__BB0_297;
$L__BB0_296:
	st.local.u32 	[%rd32], %r8;
$L__BB0_297:
	setp.eq.s32 	%p31, %r4, 0;
	@%p31 bra 	$L__BB0_303;
	add.s64 	%rd51, %rd2, 8;
	mov.b32 	%r191, 0;
	st.local.u32 	[%rd2+8], %r191;
	mul.wide.u32 	%rd52, %r454, 16;
	add.s64 	%rd33, %rd51, %rd52;
	ld.local.u32 	%r141, [%rd33];
	setp.eq.s32 	%p32, %r141, 0;
	@%p32 bra 	$L__BB0_302;
	setp.eq.s32 	%p33, %r141, %r4;
	@%p33 bra 	$L__BB0_301;
	add.s32 	%r192, %r454, -1;
	mul.wide.u32 	%rd53, %r192, 16;
	add.s64 	%rd54, %rd2, %rd53;
	st.local.u32 	[%rd54+8], %r4;
	bra.uni 	$L__BB0_303;
$L__BB0_301:
	st.local.u32 	[%rd33], %r21;
	bra.uni 	$L__BB0_303;
$L__BB0_302:
	st.local.u32 	[%rd33], %r4;
$L__BB0_303:
	setp.eq.s32 	%p34, %r17, 0;
	@%p34 bra 	$L__BB0_305;
	st.local.u32 	[%rd2+60], %r17;
$L__BB0_305:
	setp.eq.s32 	%p35, %r13, 0;
	mov.b32 	%r456, 3;
	@%p35 bra 	$L__BB0_311;
	setp.eq.s32 	%p36, %r17, 0;
	mov.b32 	%r194, 0;
	st.local.u32 	[%rd2+44], %r194;
	@%p36 bra 	$L__BB0_310;
	setp.eq.s32 	%p37, %r17, %r13;
	@%p37 bra 	$L__BB0_309;
	st.local.u32 	[%rd2+44], %r13;
	mov.b32 	%r456, 2;
	bra.uni 	$L__BB0_311;
$L__BB0_309:
	st.local.u32 	[%rd2+60], %r26;
	mov.b32 	%r456, 2;
	bra.uni 	$L__BB0_311;
$L__BB0_310:
	st.local.u32 	[%rd2+60], %r13;
$L__BB0_311:
	setp.eq.s32 	%p38, %r9, 0;
	@%p38 bra 	$L__BB0_317;
	mov.b32 	%r198, 0;
	st.local.u32 	[%rd2+28], %r198;
	mul.wide.u32 	%rd55, %r456, 16;
	add.s64 	%rd56, %rd2, %rd55;
	add.s64 	%rd34, %rd56, 12;
	ld.local.u32 	%r143, [%rd56+12];
	setp.eq.s32 	%p39, %r143, 0;
	@%p39 bra 	$L__BB0_316;
	add.s32 	%r456, %r456, -1;
	setp.eq.s32 	%p40, %r143, %r9;
	@%p40 bra 	$L__BB0_315;
	st.local.u32 	[%rd34+-16], %r9;
	bra.uni 	$L__BB0_317;
$L__BB0_315:
	shl.b32 	%r199, %r9, 1;
	st.local.u32 	[%rd34], %r199;
	bra.uni 	$L__BB0_317;
$L__BB0_316:
	st.local.u32 	[%rd34], %r9;
$L__BB0_317:
	setp.eq.s32 	%p41, %r5, 0;
	@%p41 bra 	$L__BB0_323;
	add.s64 	%rd57, %rd2, 12;
	mov.b32 	%r200, 0;
	st.local.u32 	[%rd2+12], %r200;
	mul.wide.u32 	%rd58, %r456, 16;
	add.s64 	%rd35, %rd57, %rd58;
	ld.local.u32 	%r147, [%rd35];
	setp.eq.s32 	%p42, %r147, 0;
	@%p42 bra 	$L__BB0_322;
	setp.eq.s32 	%p43, %r147, %r5;
	@%p43 bra 	$L__BB0_321;
	add.s32 	%r201, %r456, -1;
	mul.wide.u32 	%rd59, %r201, 16;
	add.s64 	%rd60, %rd2, %rd59;
	st.local.u32 	[%rd60+12], %r5;
	bra.uni 	$L__BB0_323;
$L__BB0_321:
	st.local.u32 	[%rd35], %r22;
	bra.uni 	$L__BB0_323;
$L__BB0_322:
	st.local.u32 	[%rd35], %r5;
$L__BB0_323:
	ld.local.u32 	%r148, [%rd2];
	ld.local.u32 	%r149, [%rd2+4];
	ld.local.u32 	%r150, [%rd2+8];
	ld.local.u32 	%r151, [%rd2+12];
	ld.local.u32 	%r152, [%rd2+16];
	ld.local.u32 	%r153, [%rd2+20];
	ld.local.u32 	%r154, [%rd2+24];
	ld.local.u32 	%r155, [%rd2+28];
	ld.local.u32 	%r156, [%rd2+32];
	ld.local.u32 	%r157, [%rd2+36];
	ld.local.u32 	%r158, [%rd2+40];
	ld.local.u32 	%r159, [%rd2+44];
	ld.local.u32 	%r160, [%rd2+48];
	ld.local.u32 	%r161, [%rd2+52];
	ld.local.u32 	%r162, [%rd2+56];
	ld.local.u32 	%r163, [%rd2+60];
	st.local.u32 	[%rd3+4], %r149;
	st.local.u32 	[%rd3+8], %r150;
	st.local.u32 	[%rd3+12], %r151;
	st.local.u32 	[%rd3+16], %r152;
	st.local.u32 	[%rd3+20], %r153;
	st.local.u32 	[%rd3+24], %r154;
	st.local.u32 	[%rd3+28], %r155;
	st.local.u32 	[%rd3+32], %r156;
	st.local.u32 	[%rd3+36], %r157;
	st.local.u32 	[%rd3+40], %r158;
	st.local.u32 	[%rd3+44], %r159;
	st.local.u32 	[%rd3+48], %r160;
	st.local.u32 	[%rd3+52], %r161;
	st.local.u32 	[%rd3+56], %r162;
	st.local.u32 	[%rd3+60], %r163;
	setp.ne.s32 	%p155, %r148, 0;
	mov.b16 	%rs103, 1;
	@%p155 bra 	$L__BB0_325;
	mov.b32 	%r312, 4;
	st.local.u32 	[%rd3], %r312;
	add.u64 	%rd93, %SP, 64;
	{ // callseq 0, 0
	.param .b64 param0;
	st.param.b64 	[param0], %rd93;
	.param .b32 param1;
	st.param.b32 	[param1], %r1;
	.param .b32 retval0;
	call.uni (retval0), 
	_Z12dfsProvesWinRK5boardi, 
	(
	param0, 
	param1
	);
	ld.param.b32 	%r313, [retval0];
	} // callseq 0
	cvt.u16.u32 	%rs103, %r313;
$L__BB0_325:
	st.local.u32 	[%rd3], %r148;
	st.local.u32 	[%rd3+8], %r150;
	st.local.u32 	[%rd3+12], %r151;
	st.local.u32 	[%rd3+16], %r152;
	st.local.u32 	[%rd3+20], %r153;
	st.local.u32 	[%rd3+24], %r154;
	st.local.u32 	[%rd3+28], %r155;
	st.local.u32 	[%rd3+32], %r156;
	st.local.u32 	[%rd3+36], %r157;
	st.local.u32 	[%rd3+40], %r158;
	st.local.u32 	[%rd3+44], %r159;
	st.local.u32 	[%rd3+48], %r160;
	st.local.u32 	[%rd3+52], %r161;
	st.local.u32 	[%rd3+56], %r162;
	st.local.u32 	[%rd3+60], %r163;
	setp.ne.s32 	%p156, %r149, 0;
	@%p156 bra 	$L__BB0_327;
	mov.b32 	%r315, 4;
	st.local.u32 	[%rd3+4], %r315;
	add.u64 	%rd94, %SP, 64;
	{ // callseq 1, 0
	.param .b64 param0;
	st.param.b64 	[param0], %rd94;
	.param .b32 param1;
	st.param.b32 	[param1], %r1;
	.param .b32 retval0;
	call.uni (retval0), 
	_Z12dfsProvesWinRK5boardi, 
	(
	param0, 
	param1
	);
	ld.param.b32 	%r316, [retval0];
	} // callseq 1
	cvt.u16.u32 	%rs67, %r316;
	and.b16  	%rs103, %rs67, %rs103;
$L__BB0_327:
	st.local.u32 	[%rd3], %r148;
	st.local.u32 	[%rd3+4], %r149;
	st.local.u32 	[%rd3+12], %r151;
	st.local.u32 	[%rd3+16], %r152;
	st.local.u32 	[%rd3+20], %r153;
	st.local.u32 	[%rd3+24], %r154;
	st.local.u32 	[%rd3+28], %r155;
	st.local.u32 	[%rd3+32], %r156;
	st.local.u32 	[%rd3+36], %r157;
	st.local.u32 	[%rd3+40], %r158;
	st.local.u32 	[%rd3+44], %r159;
	st.local.u32 	[%rd3+48], %r160;
	st.local.u32 	[%rd3+52], %r161;
	st.local.u32 	[%rd3+56], %r162;
	st.local.u32 	[%rd3+60], %r163;
	setp.ne.s32 	%p157, %r150, 0;
	@%p157 bra 	$L__BB0_329;
	mov.b32 	%r318, 4;
	st.local.u32 	[%rd3+8], %r318;
	add.u64 	%rd95, %SP, 64;
	{ // callseq 2, 0
	.param .b64 param0;
	st.param.b64 	[param0], %rd95;
	.param .b32 param1;
	st.param.b32 	[param1], %r1;
	.param .b32 retval0;
	call.uni (retval0), 
	_Z12dfsProvesWinRK5boardi, 
	(
	param0, 
	param1
	);
	ld.param.b32 	%r319, [retval0];
	} // callseq 2
	cvt.u16.u32 	%rs68, %r319;
	and.b16  	%rs103, %rs68, %rs103;
$L__BB0_329:
	st.local.u32 	[%rd3], %r148;
	st.local.u32 	[%rd3+4], %r149;
	st.local.u32 	[%rd3+8], %r150;
	st.local.u32 	[%rd3+16], %r152;
	st.local.u32 	[%rd3+20], %r153;
	st.local.u32 	[%rd3+24], %r154;
	st.local.u32 	[%rd3+28], %r155;
	st.local.u32 	[%rd3+32], %r156;
	st.local.u32 	[%rd3+36], %r157;
	st.local.u32 	[%rd3+40], %r158;
	st.local.u32 	[%rd3+44], %r159;
	st.local.u32 	[%rd3+48], %r160;
	st.local.u32 	[%rd3+52], %r161;
	st.local.u32 	[%rd3+56], %r162;
	st.local.u32 	[%rd3+60], %r163;
	setp.ne.s32 	%p158, %r151, 0;
	@%p158 bra 	$L__BB0_331;
	mov.b32 	%r321, 4;
	st.local.u32 	[%rd3+12], %r321;
	add.u64 	%rd96, %SP, 64;
	{ // callseq 3, 0
	.param .b64 param0;
	st.param.b64 	[param0], %rd96;
	.param .b32 param1;
	st.param.b32 	[param1], %r1;
	.param .b32 retval0;
	call.uni (retval0), 
	_Z12dfsProvesWinRK5boardi, 
	(
	param0, 
	param1
	);
	ld.param.b32 	%r322, [retval0];
	} // callseq 3
	cvt.u16.u32 	%rs69, %r322;
	and.b16  	%rs103, %rs69, %rs103;
$L__BB0_331:
	st.local.u32 	[%rd3], %r148;
	st.local.u32 	[%rd3+4], %r149;
	st.local.u32 	[%rd3+8], %r150;
	st.local.u32 	[%rd3+12], %r151;
	st.local.u32 	[%rd3+20], %r153;
	st.local.u32 	[%rd3+24], %r154;
	st.local.u32 	[%rd3+28], %r155;
	st.local.u32 	[%rd3+32], %r156;
	st.local.u32 	[%rd3+36], %r157;
	st.local.u32 	[%rd3+40], %r158;
	st.local.u32 	[%rd3+44], %r159;
	st.local.u32 	[%rd3+48], %r160;
	st.local.u32 	[%rd3+52], %r161;
	st.local.u32 	[%rd3+56], %r162;
	st.local.u32 	[%rd3+60], %r163;
	setp.ne.s32 	%p159, %r152, 0;
	@%p159 bra 	$L__BB0_333;
	mov.b32 	%r324, 4;
	st.local.u32 	[%rd3+16], %r324;
	add.u64 	%rd97, %SP, 64;
	{ // callseq 4, 0
	.param .b64 param0;
	st.param.b64 	[param0], %rd97;
	.param .b32 param1;
	st.param.b32 	[param1], %r1;
	.param .b32 retval0;
	call.uni (retval0), 
	_Z12dfsProvesWinRK5boardi, 
	(
	param0, 
	param1
	);
	ld.param.b32 	%r325, [retval0];
	} // callseq 4
	cvt.u16.u32 	%rs70, %r325;
	and.b16  	%rs103, %rs70, %rs103;
$L__BB0_333:
	st.local.u32 	[%rd3], %r148;
	st.local.u32 	[%rd3+4], %r149;
	st.local.u32 	[%rd3+8], %r150;
	st.local.u32 	[%rd3+12], %r151;
	st.local.u32 	[%rd3+16], %r152;
	st.local.u32 	[%rd3+24], %r154;
	st.local.u32 	[%rd3+28], %r155;
	st.local.u32 	[%rd3+32], %r156;
	st.local.u32 	[%rd3+36], %r157;
	st.local.u32 	[%rd3+40], %r158;
	st.local.u32 	[%rd3+44], %r159;
	st.local.u32 	[%rd3+48], %r160;
	st.local.u32 	[%rd3+52], %r161;
	st.local.u32 	[%rd3+56], %r162;
	st.local.u32 	[%rd3+60], %r163;
	setp.ne.s32 	%p160, %r153, 0;
	@%p160 bra 	$L__BB0_335;
	mov.b32 	%r327, 4;
	st.local.u32 	[%rd3+20], %r327;
	add.u64 	%rd98, %SP, 64;
	{ // callseq 5, 0
	.param .b64 param0;
	st.param.b64 	[param0], %rd98;
	.param .b32 param1;
	st.param.b32 	[param1], %r1;
	.param .b32 retval0;
	call.uni (retval0), 
	_Z12dfsProvesWinRK5boardi, 
	(
	param0, 
	param1
	);
	ld.param.b32 	%r328, [retval0];
	} // callseq 5
	cvt.u16.u32 	%rs71, %r328;
	and.b16  	%rs103, %rs71, %rs103;
$L__BB0_335:
	st.local.u32 	[%rd3], %r148;
	st.local.u32 	[%rd3+4], %r149;
	st.local.u32 	[%rd3+8], %r150;
	st.local.u32 	[%rd3+12], %r151;
	st.local.u32 	[%rd3+16], %r152;
	st.local.u32 	[%rd3+20], %r153;
	st.local.u32 	[%rd3+28], %r155;
	st.local.u32 	[%rd3+32], %r156;
	st.local.u32 	[%rd3+36], %r157;
	st.local.u32 	[%rd3+40], %r158;
	st.local.u32 	[%rd3+44], %r159;
	st.local.u32 	[%rd3+48], %r160;
	st.local.u32 	[%rd3+52], %r161;
	st.local.u32 	[%rd3+56], %r162;
	st.local.u32 	[%rd3+60], %r163;
	setp.ne.s32 	%p161, %r154, 0;
	@%p161 bra 	$L__BB0_337;
	mov.b32 	%r330, 4;
	st.local.u32 	[%rd3+24], %r330;
	add.u64 	%rd99, %SP, 64;
	{ // callseq 6, 0
	.param .b64 param0;
	st.param.b64 	[param0], %rd99;
	.param .b32 param1;
	st.param.b32 	[param1], %r1;
	.param .b32 retval0;
	call.uni (retval0), 
	_Z12dfsProvesWinRK5boardi, 
	(
	param0, 
	param1
	);
	ld.param.b32 	%r331, [retval0];
	} // callseq 6
	cvt.u16.u32 	%rs72, %r331;
	and.b16  	%rs103, %rs72, %rs103;
$L__BB0_337:
	st.local.u32 	[%rd3], %r148;
	st.local.u32 	[%rd3+4], %r149;
	st.local.u32 	[%rd3+8], %r150;
	st.local.u32 	[%rd3+12], %r151;
	st.local.u32 	[%rd3+16], %r152;
	st.local.u32 	[%rd3+20], %r153;
	st.local.u32 	[%rd3+24], %r154;
	st.local.u32 	[%rd3+32], %r156;
	st.local.u32 	[%rd3+36], %r157;
	st.local.u32 	[%rd3+40], %r158;
	st.local.u32 	[%rd3+44], %r159;
	st.local.u32 	[%rd3+48], %r160;
	st.local.u32 	[%rd3+52], %r161;
	st.local.u32 	[%rd3+56], %r162;
	st.local.u32 	[%rd3+60], %r163;
	setp.ne.s32 	%p162, %r155, 0;
	@%p162 bra 	$L__BB0_339;
	mov.b32 	%r333, 4;
	st.local.u32 	[%rd3+28], %r333;
	add.u64 	%rd100, %SP, 64;
	{ // callseq 7, 0
	.param .b64 param0;
	st.param.b64 	[param0], %rd100;
	.param .b32 param1;
	st.param.b32 	[param1], %r1;
	.param .b32 retval0;
	call.uni (retval0), 
	_Z12dfsProvesWinRK5boardi, 
	(
	param0, 
	param1
	);
	ld.param.b32 	%r334, [retval0];
	} // callseq 7
	cvt.u16.u32 	%rs73, %r334;
	and.b16  	%rs103, %rs73, %rs103;
$L__BB0_339:
	st.local.u32 	[%rd3], %r148;
	st.local.u32 	[%rd3+4], %r149;
	st.local.u32 	[%rd3+8], %r150;
	st.local.u32 	[%rd3+12], %r151;
	st.local.u32 	[%rd3+16], %r152;
	st.local.u32 	[%rd3+20], %r153;
	st.local.u32 	[%rd3+24], %r154;
	st.local.u32 	[%rd3+28], %r155;
	st.local.u32 	[%rd3+36], %r157;
	st.local.u32 	[%rd3+40], %r158;
	st.local.u32 	[%rd3+44], %r159;
	st.local.u32 	[%rd3+48], %r160;
	st.local.u32 	[%rd3+52], %r161;
	st.local.u32 	[%rd3+56], %r162;
	st.local.u32 	[%rd3+60], %r163;
	setp.ne.s32 	%p163, %r156, 0;
	@%p163 bra 	$L__BB0_341;
	mov.b32 	%r336, 4;
	st.local.u32 	[%rd3+32], %r336;
	add.u64 	%rd101, %SP, 64;
	{ // callseq 8, 0
	.param .b64 param0;
	st.param.b64 	[param0], %rd101;
	.param .b32 param1;
	st.param.b32 	[param1], %r1;
	.param .b32 retval0;
	call.uni (retval0), 
	_Z12dfsProvesWinRK5boardi, 
	(
	param0, 
	param1
	);
	ld.param.b32 	%r337, [retval0];
	} // callseq 8
	cvt.u16.u32 	%rs74, %r337;
	and.b16  	%rs103, %rs74, %rs103;
$L__BB0_341:
	st.local.u32 	[%rd3], %r148;
	st.local.u32 	[%rd3+4], %r149;
	st.local.u32 	[%rd3+8], %r150;
	st.local.u32 	[%rd3+12], %r151;
	st.local.u32 	[%rd3+16], %r152;
	st.local.u32 	[%rd3+20], %r153;
	st.local.u32 	[%rd3+24], %r154;
	st.local.u32 	[%rd3+28], %r155;
	st.local.u32 	[%rd3+32], %r156;
	st.local.u32 	[%rd3+40], %r158;
	st.local.u32 	[%rd3+44], %r159;
	st.local.u32 	[%rd3+48], %r160;
	st.local.u32 	[%rd3+52], %r161;
	st.local.u32 	[%rd3+56], %r162;
	st.local.u32 	[%rd3+60], %r163;
	setp.ne.s32 	%p164, %r157, 0;
	@%p164 bra 	$L__BB0_343;
	mov.b32 	%r339, 4;
	st.local.u32 	[%rd3+36], %r339;
	add.u64 	%rd102, %SP, 64;
	{ // callseq 9, 0
	.param .b64 param0;
	st.param.b64 	[param0], %rd102;
	.param .b32 param1;
	st.param.b32 	[param1], %r1;
	.param .b32 retval0;
	call.uni (retval0), 
	_Z12dfsProvesWinRK5boardi, 
	(
	param0, 
	param1
	);
	ld.param.b32 	%r340, [retval0];
	} // callseq 9
	cvt.u16.u32 	%rs75, %r340;
	and.b16  	%rs103, %rs75, %rs103;
$L__BB0_343:
	st.local.u32 	[%rd3], %r148;
	st.local.u32 	[%rd3+4], %r149;
	st.local.u32 	[%rd3+8], %r150;
	st.local.u32 	[%rd3+12], %r151;
	st.local.u32 	[%rd3+16], %r152;
	st.local.u32 	[%rd3+20], %r153;
	st.local.u32 	[%rd3+24], %r154;
	st.local.u32 	[%rd3+28], %r155;
	st.local.u32 	[%rd3+32], %r156;
	st.local.u32 	[%rd3+36], %r157;
	st.local.u32 	[%rd3+44], %r159;
	st.local.u32 	[%rd3+48], %r160;
	st.local.u32 	[%rd3+52], %r161;
	st.local.u32 	[%rd3+56], %r162;
	st.local.u32 	[%rd3+60], %r163;
	setp.ne.s32 	%p165, %r158, 0;
	@%p165 bra 	$L__BB0_345;
	mov.b32 	%r342, 4;
	st.local.u32 	[%rd3+40], %r342;
	add.u64 	%rd103, %SP, 64;
	{ // callseq 10, 0
	.param .b64 param0;
	st.param.b64 	[param0], %rd103;
	.param .b32 param1;
	st.param.b32 	[param1], %r1;
	.param .b32 retval0;
	call.uni (retval0), 
	_Z12dfsProvesWinRK5boardi, 
	(
	param0, 
	param1
	);
	ld.param.b32 	%r343, [retval0];
	} // callseq 10
	cvt.u16.u32 	%rs76, %r343;
	and.b16  	%rs103, %rs76, %rs103;
$L__BB0_345:
	st.local.u32 	[%rd3], %r148;
	st.local.u32 	[%rd3+4], %r149;
	st.local.u32 	[%rd3+8], %r150;
	st.local.u32 	[%rd3+12], %r151;
	st.local.u32 	[%rd3+16], %r152;
	st.local.u32 	[%rd3+20], %r153;
	st.local.u32 	[%rd3+24], %r154;
	st.local.u32 	[%rd3+28], %r155;
	st.local.u32 	[%rd3+32], %r156;
	st.local.u32 	[%rd3+36], %r157;
	st.local.u32 	[%rd3+40], %r158;
	st.local.u32 	[%rd3+48], %r160;
	st.local.u32 	[%rd3+52], %r161;
	st.local.u32 	[%rd3+56], %r162;
	st.local.u32 	[%rd3+60], %r163;
	setp.ne.s32 	%p166, %r159, 0;
	@%p166 bra 	$L__BB0_347;
	mov.b32 	%r345, 4;
	st.local.u32 	[%rd3+44], %r345;
	add.u64 	%rd104, %SP, 64;
	{ // callseq 11, 0
	.param .b64 param0;
	st.param.b64 	[param0], %rd104;
	.param .b32 param1;
	st.param.b32 	[param1], %r1;
	.param .b32 retval0;
	call.uni (retval0), 
	_Z12dfsProvesWinRK5boardi, 
	(
	param0, 
	param1
	);
	ld.param.b32 	%r346, [retval0];
	} // callseq 11
	cvt.u16.u32 	%rs77, %r346;
	and.b16  	%rs103, %rs77, %rs103;
$L__BB0_347:
	st.local.u32 	[%rd3], %r148;
	st.local.u32 	[%rd3+4], %r149;
	st.local.u32 	[%rd3+8], %r150;
	st.local.u32 	[%rd3+12], %r151;
	st.local.u32 	[%rd3+16], %r152;
	st.local.u32 	[%rd3+20], %r153;
	st.local.u32 	[%rd3+24], %r154;
	st.local.u32 	[%rd3+28], %r155;
	st.local.u32 	[%rd3+32], %r156;
	st.local.u32 	[%rd3+36], %r157;
	st.local.u32 	[%rd3+40], %r158;
	st.local.u32 	[%rd3+44], %r159;
	st.local.u32 	[%rd3+52], %r161;
	st.local.u32 	[%rd3+56], %r162;
	st.local.u32 	[%rd3+60], %r163;
	setp.ne.s32 	%p167, %r160, 0;
	@%p167 bra 	$L__BB0_349;
	mov.b32 	%r348, 4;
	st.local.u32 	[%rd3+48], %r348;
	add.u64 	%rd105, %SP, 64;
	{ // callseq 12, 0
	.param .b64 param0;
	st.param.b64 	[param0], %rd105;
	.param .b32 param1;
	st.param.b32 	[param1], %r1;
	.param .b32 retval0;
	call.uni (retval0), 
	_Z12dfsProvesWinRK5boardi, 
	(
	param0, 
	param1
	);
	ld.param.b32 	%r349, [retval0];
	} // callseq 12
	cvt.u16.u32 	%rs78, %r349;
	and.b16  	%rs103, %rs78, %rs103;
$L__BB0_349:
	st.local.u32 	[%rd3], %r148;
	st.local.u32 	[%rd3+4], %r149;
	st.local.u32 	[%rd3+8], %r150;
	st.local.u32 	[%rd3+12], %r151;
	st.local.u32 	[%rd3+16], %r152;
	st.local.u32 	[%rd3+20], %r153;
	st.local.u32 	[%rd3+24], %r154;
	st.local.u32 	[%rd3+28], %r155;
	st.local.u32 	[%rd3+32], %r156;
	st.local.u32 	[%rd3+36], %r157;
	st.local.u32 	[%rd3+40], %r158;
	st.local.u32 	[%rd3+44], %r159;
	st.local.u32 	[%rd3+48], %r160;
	st.local.u32 	[%rd3+56], %r162;
	st.local.u32 	[%rd3+60], %r163;
	setp.ne.s32 	%p168, %r161, 0;
	@%p168 bra 	$L__BB0_351;
	mov.b32 	%r351, 4;
	st.local.u32 	[%rd3+52], %r351;
	add.u64 	%rd106, %SP, 64;
	{ // callseq 13, 0
	.param .b64 param0;
	st.param.b64 	[param0], %rd106;
	.param .b32 param1;
	st.param.b32 	[param1], %r1;
	.param .b32 retval0;
	call.uni (retval0), 
	_Z12dfsProvesWinRK5boardi, 
	(
	param0, 
	param1
	);
	ld.param.b32 	%r352, [retval0];
	} // callseq 13
	cvt.u16.u32 	%rs79, %r352;
	and.b16  	%rs103, %rs79, %rs103;
$L__BB0_351:
	st.local.u32 	[%rd3], %r148;
	st.local.u32 	[%rd3+4], %r149;
	st.local.u32 	[%rd3+8], %r150;
	st.local.u32 	[%rd3+12], %r151;
	st.local.u32 	[%rd3+16], %r152;
	st.local.u32 	[%rd3+20], %r153;
	st.local.u32 	[%rd3+24], %r154;
	st.local.u32 	[%rd3+28], %r155;
	st.local.u32 	[%rd3+32], %r156;
	st.local.u32 	[%rd3+36], %r157;
	st.local.u32 	[%rd3+40], %r158;
	st.local.u32 	[%rd3+44], %r159;
	st.local.u32 	[%rd3+48], %r160;
	st.local.u32 	[%rd3+52], %r161;
	st.local.u32 	[%rd3+60], %r163;
	setp.ne.s32 	%p169, %r162, 0;
	@%p169 bra 	$L__BB0_353;
	mov.b32 	%r354, 4;
	st.local.u32 	[%rd3+56], %r354;
	add.u64 	%rd107, %SP, 64;
	{ // callseq 14, 0
	.param .b64 param0;
	st.param.b64 	[param0], %rd107;
	.param .b32 param1;
	st.param.b32 	[param1], %r1;
	.param .b32 retval0;
	call.uni (retval0), 
	_Z12dfsProvesWinRK5boardi, 
	(
	param0, 
	param1
	);
	ld.param.b32 	%r355, [retval0];
	} // callseq 14
	cvt.u16.u32 	%rs80, %r355;
	and.b16  	%rs103, %rs80, %rs103;
$L__BB0_353:
	st.local.u32 	[%rd3], %r148;
	st.local.u32 	[%rd3+4], %r149;
	st.local.u32 	[%rd3+8], %r150;
	st.local.u32 	[%rd3+12], %r151;
	st.local.u32 	[%rd3+16], %r152;
	st.local.u32 	[%rd3+20], %r153;
	st.local.u32 	[%rd3+24], %r154;
	st.local.u32 	[%rd3+28], %r155;
	st.local.u32 	[%rd3+32], %r156;
	st.local.u32 	[%rd3+36], %r157;
	st.local.u32 	[%rd3+40], %r158;
	st.local.u32 	[%rd3+44], %r159;
	st.local.u32 	[%rd3+48], %r160;
	st.local.u32 	[%rd3+52], %r161;
	st.local.u32 	[%rd3+56], %r162;
	setp.ne.s32 	%p170, %r163, 0;
	@%p170 bra 	$L__BB0_355;
	mov.b32 	%r357, 4;
	st.local.u32 	[%rd3+60], %r357;
	add.u64 	%rd108, %SP, 64;
	{ // callseq 15, 0
	.param .b64 param0;
	st.param.b64 	[param0], %rd108;
	.param .b32 param1;
	st.param.b32 	[param1], %r1;
	.param .b32 retval0;
	call.uni (retval0), 
	_Z12dfsProvesWinRK5boardi, 
	(
	param0, 
	param1
	);
	ld.param.b32 	%r358, [retval0];
	} // callseq 15
	cvt.u16.u32 	%rs81, %r358;
	and.b16  	%rs103, %rs81, %rs103;
$L__BB0_355:
	st.local.u32 	[%rd3+4], %r149;
	st.local.u32 	[%rd3+8], %r150;
	st.local.u32 	[%rd3+12], %r151;
	st.local.u32 	[%rd3+16], %r152;
	st.local.u32 	[%rd3+20], %r153;
	st.local.u32 	[%rd3+24], %r154;
	st.local.u32 	[%rd3+28], %r155;
	st.local.u32 	[%rd3+32], %r156;
	st.local.u32 	[%rd3+36], %r157;
	st.local.u32 	[%rd3+40], %r158;
	st.local.u32 	[%rd3+44], %r159;
	st.local.u32 	[%rd3+48], %r160;
	st.local.u32 	[%rd3+52], %r161;
	st.local.u32 	[%rd3+56], %r162;
	st.local.u32 	[%rd3+60], %r163;
	@%p155 bra 	$L__BB0_357;
	mov.b32 	%r360, 2;
	st.local.u32 	[%rd3], %r360;
	add.u64 	%rd109, %SP, 64;
	{ // callseq 16, 0
	.param .b64 param0;
	st.param.b64 	[param0], %rd109;
	.param .b32 param1;
	st.param.b32 	[param1], %r1;
	.param .b32 retval0;
	call.uni (retval0), 
	_Z12dfsProvesWinRK5boardi, 
	(
	param0, 
	param1
	);
	ld.param.b32 	%r361, [retval0];
	} // callseq 16
	cvt.u16.u32 	%rs82, %r361;
	and.b16  	%rs103, %rs82, %rs103;
$L__BB0_357:
	st.local.u32 	[%rd3], %r148;
	st.local.u32 	[%rd3+8], %r150;
	st.local.u32 	[%rd3+12], %r151;
	st.local.u32 	[%rd3+16], %r152;
	st.local.u32 	[%rd3+20], %r153;
	st.local.u32 	[%rd3+24], %r154;
	st.local.u32 	[%rd3+28], %r155;
	st.local.u32 	[%rd3+32], %r156;
	st.local.u32 	[%rd3+36], %r157;
	st.local.u32 	[%rd3+40], %r158;
	st.local.u32 	[%rd3+44], %r159;
	st.local.u32 	[%rd3+48], %r160;
	st.local.u32 	[%rd3+52], %r161;
	st.local.u32 	[%rd3+56], %r162;
	st.local.u32 	[%rd3+60], %r163;
	@%p156 bra 	$L__BB0_359;
	mov.b32 	%r363, 2;
	st.local.u32 	[%rd3+4], %r363;
	add.u64 	%rd110, %SP, 64;
	{ // callseq 17, 0
	.param .b64 param0;
	st.param.b64 	[param0], %rd110;
	.param .b32 param1;
	st.param.b32 	[param1], %r1;
	.param .b32 retval0;
	call.uni (retval0), 
	_Z12dfsProvesWinRK5boardi, 
	(
	param0, 
	param1
	);
	ld.param.b32 	%r364, [retval0];
	} // callseq 17
	cvt.u16.u32 	%rs83, %r364;
	and.b16  	%rs103, %rs83, %rs103;
$L__BB0_359:
	st.local.u32 	[%rd3], %r148;
	st.local.u32 	[%rd3+4], %r149;
	st.local.u32 	[%rd3+12], %r151;
	st.local.u32 	[%rd3+16], %r152;
	st.local.u32 	[%rd3+20], %r153;
	st.local.u32 	[%rd3+24], %r154;
	st.local.u32 	[%rd3+28], %r155;
	st.local.u32 	[%rd3+32], %r156;
	st.local.u32 	[%rd3+36], %r157;
	st.local.u32 	[%rd3+40], %r158;
	st.local.u32 	[%rd3+44], %r159;
	st.local.u32 	[%rd3+48], %r160;
	st.local.u32 	[%rd3+52], %r161;
	st.local.u32 	[%rd3+56], %r162;
	st.local.u32 	[%rd3+60], %r163;
	@%p157 bra 	$L__BB0_361;
	mov.b32 	%r366, 2;
	st.local.u32 	[%rd3+8], %r366;
	add.u64 	%rd111, %SP, 64;
	{ // callseq 18, 0
	.param .b64 param0;
	st.param.b64 	[param0], %rd111;
	.param .b32 param1;
	st.param.b32 	[param1], %r1;
	.param .b32 retval0;
	call.uni (retval0), 
	_Z12dfsProvesWinRK5boardi, 
	(
	param0, 
	param1
	);
	ld.param.b32 	%r367, [retval0];
	} // callseq 18
	cvt.u16.u32 	%rs84, %r367;
	and.b16  	%rs103, %rs84, %rs103;
$L__BB0_361:
	st.local.u32 	[%rd3], %r148;
	st.local.u32 	[%rd3+4], %r149;
	st.local.u32 	[%rd3+8], %r150;
	st.local.u32 	[%rd3+16], %r152;
	st.local.u32 	[%rd3+20], %r153;
	st.local.u32 	[%rd3+24], %r154;
	st.local.u32 	[%rd3+28], %r155;
	st.local.u32 	[%rd3+32], %r156;
	st.local.u32 	[%rd3+36], %r157;
	st.local.u32 	[%rd3+40], %r158;
	st.local.u32 	[%rd3+44], %r159;
	st.local.u32 	[%rd3+48], %r160;
	st.local.u32 	[%rd3+52], %r161;
	st.local.u32 	[%rd3+56], %r162;
	st.local.u32 	[%rd3+60], %r163;
	@%p158 bra 	$L__BB0_363;
	mov.b32 	%r369, 2;
	st.local.u32 	[%rd3+12], %r369;
	add.u64 	%rd112, %SP, 64;
	{ // callseq 19, 0
	.param .b64 param0;
	st.param.b64 	[param0], %rd112;
	.param .b32 param1;
	st.param.b32 	[param1], %r1;
	.param .b32 retval0;
	call.uni (retval0), 
	_Z12dfsProvesWinRK5boardi, 
	(
	param0, 
	param1
	);
	ld.param.b32 	%r370, [retval0];
	} // callseq 19
	cvt.u16.u32 	%rs85, %r370;
	and.b16  	%rs103, %rs85, %rs103;
$L__BB0_363:
	st.local.u32 	[%rd3], %r148;
	st.local.u32 	[%rd3+4], %r149;
	st.local.u32 	[%rd3+8], %r150;
	st.local.u32 	[%rd3+12], %r151;
	st.local.u32 	[%rd3+20], %r153;
	st.local.u32 	[%rd3+24], %r154;
	st.local.u32 	[%rd3+28], %r155;
	st.local.u32 	[%rd3+32], %r156;
	st.local.u32 	[%rd3+36], %r157;
	st.local.u32 	[%rd3+40], %r158;
	st.local.u32 	[%rd3+44], %r159;
	st.local.u32 	[%rd3+48], %r160;
	st.local.u32 	[%rd3+52], %r161;
	st.local.u32 	[%rd3+56], %r162;
	st.local.u32 	[%rd3+60], %r163;
	@%p159 bra 	$L__BB0_365;
	mov.b32 	%r372, 2;
	st.local.u32 	[%rd3+16], %r372;
	add.u64 	%rd113, %SP, 64;
	{ // callseq 20, 0
	.param .b64 param0;
	st.param.b64 	[param0], %rd113;
	.param .b32 param1;
	st.param.b32 	[param1], %r1;
	.param .b32 retval0;
	call.uni (retval0), 
	_Z12dfsProvesWinRK5boardi, 
	(
	param0, 
	param1
	);
	ld.param.b32 	%r373, [retval0];
	} // callseq 20
	cvt.u16.u32 	%rs86, %r373;
	and.b16  	%rs103, %rs86, %rs103;
$L__BB0_365:
	st.local.u32 	[%rd3], %r148;
	st.local.u32 	[%rd3+4], %r149;
	st.local.u32 	[%rd3+8], %r150;
	st.local.u32 	[%rd3+12], %r151;
	st.local.u32 	[%rd3+16], %r152;
	st.local.u32 	[%rd3+24], %r154;
	st.local.u32 	[%rd3+28], %r155;
	st.local.u32 	[%rd3+32], %r156;
	st.local.u32 	[%rd3+36], %r157;
	st.local.u32 	[%rd3+40], %r158;
	st.local.u32 	[%rd3+44], %r159;
	st.local.u32 	[%rd3+48], %r160;
	st.local.u32 	[%rd3+52], %r161;
	st.local.u32 	[%rd3+56], %r162;
	st.local.u32 	[%rd3+60], %r163;
	@%p160 bra 	$L__BB0_367;
	mov.b32 	%r375, 2;
	st.local.u32 	[%rd3+20], %r375;
	add.u64 	%rd114, %SP, 64;
	{ // callseq 21, 0
	.param .b64 param0;
	st.param.b64 	[param0], %rd114;
	.param .b32 param1;
	st.param.b32 	[param1], %r1;
	.param .b32 retval0;
	call.uni (retval0), 
	_Z12dfsProvesWinRK5boardi, 
	(
	param0, 
	param1
	);
	ld.param.b32 	%r376, [retval0];
	} // callseq 21
	cvt.u16.u32 	%rs87, %r376;
	and.b16  	%rs103, %rs87, %rs103;
$L__BB0_367:
	setp.ne.s32 	%p177, %r154, 0;
	st.local.u32 	[%rd3], %r148;
	st.local.u32 	[%rd3+4], %r149;
	st.local.u32 	[%rd3+8], %r150;
	st.local.u32 	[%rd3+12], %r151;
	st.local.u32 	[%rd3+16], %r152;
	st.local.u32 	[%rd3+20], %r153;
	st.local.u32 	[%rd3+28], %r155;
	st.local.u32 	[%rd3+32], %r156;
	st.local.u32 	[%rd3+36], %r157;
	st.local.u32 	[%rd3+40], %r158;
	st.local.u32 	[%rd3+44], %r159;
	st.local.u32 	[%rd3+48], %r160;
	st.local.u32 	[%rd3+52], %r161;
	st.local.u32 	[%rd3+56], %r162;
	st.local.u32 	[%rd3+60], %r163;
	@%p177 bra 	$L__BB0_369;
	mov.b32 	%r378, 2;
	st.local.u32 	[%rd3+24], %r378;
	add.u64 	%rd115, %SP, 64;
	{ // callseq 22, 0
	.param .b64 param0;
	st.param.b64 	[param0], %rd115;
	.param .b32 param1;
	st.param.b32 	[param1], %r1;
	.param .b32 retval0;
	call.uni (retval0), 
	_Z12dfsProvesWinRK5boardi, 
	(
	param0, 
	param1
	);
	ld.param.b32 	%r379, [retval0];
	} // callseq 22
	cvt.u16.u32 	%rs88, %r379;
	and.b16  	%rs103, %rs88, %rs103;
$L__BB0_369:
	setp.ne.s32 	%p178, %r155, 0;
	st.local.u32 	[%rd3], %r148;
	st.local.u32 	[%rd3+4], %r149;
	st.local.u32 	[%rd3+8], %r150;
	st.local.u32 	[%rd3+12], %r151;
	st.local.u32 	[%rd3+16], %r152;
	st.local.u32 	[%rd3+20], %r153;
	st.local.u32 	[%rd3+24], %r154;
	st.local.u32 	[%rd3+32], %r156;
	st.local.u32 	[%rd3+36], %r157;
	st.local.u32 	[%rd3+40], %r158;
	st.local.u32 	[%rd3+44], %r159;
	st.local.u32 	[%rd3+48], %r160;
	st.local.u32 	[%rd3+52], %r161;
	st.local.u32 	[%rd3+56], %r162;
	st.local.u32 	[%rd3+60], %r163;
	@%p178 bra 	$L__BB0_371;
	mov.b32 	%r381, 2;
	st.local.u32 	[%rd3+28], %r381;
	add.u64 	%rd116, %SP, 64;
	{ // callseq 23, 0
	.param .b64 param0;
	st.param.b64 	[param0], %rd116;
	.param .b32 param1;
	st.param.b32 	[param1], %r1;
	.param .b32 retval0;
	call.uni (retval0), 
	_Z12dfsProvesWinRK5boardi, 
	(
	param0, 
	param1
	);
	ld.param.b32 	%r382, [retval0];
	} // callseq 23
	cvt.u16.u32 	%rs89, %r382;
	and.b16  	%rs103, %rs89, %rs103;
$L__BB0_371:
	setp.ne.s32 	%p179, %r156, 0;
	st.local.u32 	[%rd3], %r148;
	st.local.u32 	[%rd3+4], %r149;
	st.local.u32 	[%rd3+8], %r150;
	st.local.u32 	[%rd3+12], %r151;
	st.local.u32 	[%rd3+16], %r152;
	st.local.u32 	[%rd3+20], %r153;
	st.local.u32 	[%rd3+24], %r154;
	st.local.u32 	[%rd3+28], %r155;
	st.local.u32 	[%rd3+36], %r157;
	st.local.u32 	[%rd3+40], %r158;
	st.local.u32 	[%rd3+44], %r159;
	st.local.u32 	[%rd3+48], %r160;
	st.local.u32 	[%rd3+52], %r161;
	st.local.u32 	[%rd3+56], %r162;
	st.local.u32 	[%rd3+60], %r163;
	@%p179 bra 	$L__BB0_373;
	mov.b32 	%r384, 2;
	st.local.u32 	[%rd3+32], %r384;
	add.u64 	%rd117, %SP, 64;
	{ // callseq 24, 0
	.param .b64 param0;
	st.param.b64 	[param0], %rd117;
	.param .b32 param1;
	st.param.b32 	[param1], %r1;
	.param .b32 retval0;
	call.uni (retval0), 
	_Z12dfsProvesWinRK5boardi, 
	(
	param0, 
	param1
	);
	ld.param.b32 	%r385, [retval0];
	} // callseq 24
	cvt.u16.u32 	%rs90, %r385;
	and.b16  	%rs103, %rs90, %rs103;
$L__BB0_373:
	setp.ne.s32 	%p180, %r157, 0;
	st.local.u32 	[%rd3], %r148;
	st.local.u32 	[%rd3+4], %r149;
	st.local.u32 	[%rd3+8], %r150;
	st.local.u32 	[%rd3+12], %r151;
	st.local.u32 	[%rd3+16], %r152;
	st.local.u32 	[%rd3+20], %r153;
	st.local.u32 	[%rd3+24], %r154;
	st.local.u32 	[%rd3+28], %r155;
	st.local.u32 	[%rd3+32], %r156;
	st.local.u32 	[%rd3+40], %r158;
	st.local.u32 	[%rd3+44], %r159;
	st.local.u32 	[%rd3+48], %r160;
	st.local.u32 	[%rd3+52], %r161;
	st.local.u32 	[%rd3+56], %r162;
	st.local.u32 	[%rd3+60], %r163;
	@%p180 bra 	$L__BB0_375;
	mov.b32 	%r387, 2;
	st.local.u32 	[%rd3+36], %r387;
	add.u64 	%rd118, %SP, 64;
	{ // callseq 25, 0
	.param .b64 param0;
	st.param.b64 	[param0], %rd118;
	.param .b32 param1;
	st.param.b32 	[param1], %r1;
	.param .b32 retval0;
	call.uni (retval0), 
	_Z12dfsProvesWinRK5boardi, 
	(
	param0, 
	param1
	);
	ld.param.b32 	%r388, [retval0];
	} // callseq 25
	cvt.u16.u32 	%rs91, %r388;
	and.b16  	%rs103, %rs91, %rs103;
$L__BB0_375:
	setp.ne.s32 	%p181, %r158, 0;
	st.local.u32 	[%rd3], %r148;
	st.local.u32 	[%rd3+4], %r149;
	st.local.u32 	[%rd3+8], %r150;
	st.local.u32 	[%rd3+12], %r151;
	st.local.u32 	[%rd3+16], %r152;
	st.local.u32 	[%rd3+20], %r153;
	st.local.u32 	[%rd3+24], %r154;
	st.local.u32 	[%rd3+28], %r155;
	st.local.u32 	[%rd3+32], %r156;
	st.local.u32 	[%rd3+36], %r157;
	st.local.u32 	[%rd3+44], %r159;
	st.local.u32 	[%rd3+48], %r160;
	st.local.u32 	[%rd3+52], %r161;
	st.local.u32 	[%rd3+56], %r162;
	st.local.u32 	[%rd3+60], %r163;
	@%p181 bra 	$L__BB0_377;
	mov.b32 	%r390, 2;
	st.local.u32 	[%rd3+40], %r390;
	add.u64 	%rd119, %SP, 64;
	{ // callseq 26, 0
	.param .b64 param0;
	st.param.b64 	[param0], %rd119;
	.param .b32 param1;
	st.param.b32 	[param1], %r1;
	.param .b32 retval0;
	call.uni (retval0), 
	_Z12dfsProvesWinRK5boardi, 
	(
	param0, 
	param1
	);
	ld.param.b32 	%r391, [retval0];
	} // callseq 26
	cvt.u16.u32 	%rs92, %r391;
	and.b16  	%rs103, %rs92, %rs103;
$L__BB0_377:
	setp.ne.s32 	%p182, %r159, 0;
	st.local.u32 	[%rd3], %r148;
	st.local.u32 	[%rd3+4], %r149;
	st.local.u32 	[%rd3+8], %r150;
	st.local.u32 	[%rd3+12], %r151;
	st.local.u32 	[%rd3+16], %r152;
	st.local.u32 	[%rd3+20], %r153;
	st.local.u32 	[%rd3+24], %r154;
	st.local.u32 	[%rd3+28], %r155;
	st.local.u32 	[%rd3+32], %r156;
	st.local.u32 	[%rd3+36], %r157;
	st.local.u32 	[%rd3+40], %r158;
	st.local.u32 	[%rd3+48], %r160;
	st.local.u32 	[%rd3+52], %r161;
	st.local.u32 	[%rd3+56], %r162;
	st.local.u32 	[%rd3+60], %r163;
	@%p182 bra 	$L__BB0_379;
	mov.b32 	%r393, 2;
	st.local.u32 	[%rd3+44], %r393;
	add.u64 	%rd120, %SP, 64;
	{ // callseq 27, 0
	.param .b64 param0;
	st.param.b64 	[param0], %rd120;
	.param .b32 param1;
	st.param.b32 	[param1], %r1;
	.param .b32 retval0;
	call.uni (retval0), 
	_Z12dfsProvesWinRK5boardi, 
	(
	param0, 
	param1
	);
	ld.param.b32 	%r394, [retval0];
	} // callseq 27
	cvt.u16.u32 	%rs93, %r394;
	and.b16  	%rs103, %rs93, %rs103;
$L__BB0_379:
	setp.ne.s32 	%p183, %r160, 0;
	st.local.u32 	[%rd3], %r148;
	st.local.u32 	[%rd3+4], %r149;
	st.local.u32 	[%rd3+8], %r150;
	st.local.u32 	[%rd3+12], %r151;
	st.local.u32 	[%rd3+16], %r152;
	st.local.u32 	[%rd3+20], %r153;
	st.local.u32 	[%rd3+24], %r154;
	st.local.u32 	[%rd3+28], %r155;
	st.local.u32 	[%rd3+32], %r156;
	st.local.u32 	[%rd3+36], %r157;
	st.local.u32 	[%rd3+40], %r158;
	st.local.u32 	[%rd3+44], %r159;
	st.local.u32 	[%rd3+52], %r161;
	st.local.u32 	[%rd3+56], %r162;
	st.local.u32 	[%rd3+60], %r163;
	@%p183 bra 	$L__BB0_381;
	mov.b32 	%r396, 2;
	st.local.u32 	[%rd3+48], %r396;
	add.u64 	%rd121, %SP, 64;
	{ // callseq 28, 0
	.param .b64 param0;
	st.param.b64 	[param0], %rd121;
	.param .b32 param1;
	st.param.b32 	[param1], %r1;
	.param .b32 retval0;
	call.uni (retval0), 
	_Z12dfsProvesWinRK5boardi, 
	(
	param0, 
	param1
	);
	ld.param.b32 	%r397, [retval0];
	} // callseq 28
	cvt.u16.u32 	%rs94, %r397;
	and.b16  	%rs103, %rs94, %rs103;
$L__BB0_381:
	setp.ne.s32 	%p184, %r161, 0;
	st.local.u32 	[%rd3], %r148;
	st.local.u32 	[%rd3+4], %r149;
	st.local.u32 	[%rd3+8], %r150;
	st.local.u32 	[%rd3+12], %r151;
	st.local.u32 	[%rd3+16], %r152;
	st.local.u32 	[%rd3+20], %r153;
	st.local.u32 	[%rd3+24], %r154;
	st.local.u32 	[%rd3+28], %r155;
	st.local.u32 	[%rd3+32], %r156;
	st.local.u32 	[%rd3+36], %r157;
	st.local.u32 	[%rd3+40], %r158;
	st.local.u32 	[%rd3+44], %r159;
	st.local.u32 	[%rd3+48], %r160;
	st.local.u32 	[%rd3+56], %r162;
	st.local.u32 	[%rd3+60], %r163;
	@%p184 bra 	$L__BB0_383;
	mov.b32 	%r399, 2;
	st.local.u32 	[%rd3+52], %r399;
	add.u64 	%rd122, %SP, 64;
	{ // callseq 29, 0
	.param .b64 param0;
	st.param.b64 	[param0], %rd122;
	.param .b32 param1;
	st.param.b32 	[param1], %r1;
	.param .b32 retval0;
	call.uni (retval0), 
	_Z12dfsProvesWinRK5boardi, 
	(
	param0, 
	param1
	);
	ld.param.b32 	%r400, [retval0];
	} // callseq 29
	cvt.u16.u32 	%rs95, %r400;
	and.b16  	%rs103, %rs95, %rs103;
$L__BB0_383:
	setp.ne.s32 	%p185, %r162, 0;
	st.local.u32 	[%rd3], %r148;
	st.local.u32 	[%rd3+4], %r149;
	st.local.u32 	[%rd3+8], %r150;
	st.local.u32 	[%rd3+12], %r151;
	st.local.u32 	[%rd3+16], %r152;
	st.local.u32 	[%rd3+20], %r153;
	st.local.u32 	[%rd3+24], %r154;
	st.local.u32 	[%rd3+28], %r155;
	st.local.u32 	[%rd3+32], %r156;
	st.local.u32 	[%rd3+36], %r157;
	st.local.u32 	[%rd3+40], %r158;
	st.local.u32 	[%rd3+44], %r159;
	st.local.u32 	[%rd3+48], %r160;
	st.local.u32 	[%rd3+52], %r161;
	st.local.u32 	[%rd3+60], %r163;
	@%p185 bra 	$L__BB0_385;
	mov.b32 	%r402, 2;
	st.local.u32 	[%rd3+56], %r402;
	add.u64 	%rd123, %SP, 64;
	{ // callseq 30, 0
	.param .b64 param0;
	st.param.b64 	[param0], %rd123;
	.param .b32 param1;
	st.param.b32 	[param1], %r1;
	.param .b32 retval0;
	call.uni (retval0), 
	_Z12dfsProvesWinRK5boardi, 
	(
	param0, 
	param1
	);
	ld.param.b32 	%r403, [retval0];
	} // callseq 30
	cvt.u16.u32 	%rs96, %r403;
	and.b16  	%rs103, %rs96, %rs103;
$L__BB0_385:
	setp.ne.s32 	%p186, %r163, 0;
	st.local.u32 	[%rd3], %r148;
	st.local.u32 	[%rd3+4], %r149;
	st.local.u32 	[%rd3+8], %r150;
	st.local.u32 	[%rd3+12], %r151;
	st.local.u32 	[%rd3+16], %r152;
	st.local.u32 	[%rd3+20], %r153;
	st.local.u32 	[%rd3+24], %r154;
	st.local.u32 	[%rd3+28], %r155;
	st.local.u32 	[%rd3+32], %r156;
	st.local.u32 	[%rd3+36], %r157;
	st.local.u32 	[%rd3+40], %r158;
	st.local.u32 	[%rd3+44], %r159;
	st.local.u32 	[%rd3+48], %r160;
	st.local.u32 	[%rd3+52], %r161;
	st.local.u32 	[%rd3+56], %r162;
	st.local.u32 	[%rd3+60], %r163;
	@%p186 bra 	$L__BB0_387;
	mov.b32 	%r405, 2;
	st.local.u32 	[%rd3+60], %r405;
	add.u64 	%rd124, %SP, 64;
	{ // callseq 31, 0
	.param .b64 param0;
	st.param.b64 	[param0], %rd124;
	.param .b32 param1;
	st.param.b32 	[param1], %r1;
	.param .b32 retval0;
	call.uni (retval0), 
	_Z12dfsProvesWinRK5boardi, 
	(
	param0, 
	param1
	);
	ld.param.b32 	%r406, [retval0];
	} // callseq 31
	cvt.u16.u32 	%rs97, %r406;
	and.b16  	%rs103, %rs97, %rs103;
$L__BB0_387:
	setp.eq.s16 	%p187, %rs103, 0;
	mov.b16 	%rs134, 1;
	@%p187 bra 	$L__BB0_19;
$L__BB0_388:
	cvt.u32.u16 	%r424, %rs134;
	st.param.b32 	[func_retval0], %r424;
	ret;

}
.func  (.param .b32 func_retval0) _Z13dfsProvesLossRK5boardi(
	.param .b64 _Z13dfsProvesLossRK5boardi_param_0,
	.param .b32 _Z13dfsProvesLossRK5boardi_param_1
)
{
	.local .align 4 .b8 	__local_depot1[128];
	.reg .b64 	%SP;
	.reg .b64 	%SPL;
	.reg .pred 	%p<397>;
	.reg .b16 	%rs<193>;
	.reg .b32 	%r<472>;
	.reg .b64 	%rd<125>;

	mov.u64 	%SPL, __local_depot1;
	cvta.local.u64 	%SP, %SPL;
	ld.param.u64 	%rd36, [_Z13dfsProvesLossRK5boardi_param_0];
	ld.param.u32 	%r180, [_Z13dfsProvesLossRK5boardi_param_1];
	cvta.to.local.u64 	%rd1, %rd36;
	add.u64 	%rd2, %SPL, 0;
	add.u64 	%rd3, %SPL, 64;
	setp.eq.s32 	%p2, %r180, 0;
	@%p2 bra 	$L__BB1_2;
	add.s32 	%r1, %r180, -1;
	ld.local.u32 	%r2, [%rd1];
	ld.local.u32 	%r3, [%rd1+4];
	ld.local.u32 	%r4, [%rd1+8];
	ld.local.u32 	%r5, [%rd1+12];
	ld.local.u32 	%r6, [%rd1+16];
	ld.local.u32 	%r7, [%rd1+20];
	ld.local.u32 	%r8, [%rd1+24];
	ld.local.u32 	%r9, [%rd1+28];
	ld.local.u32 	%r10, [%rd1+32];
	ld.local.u32 	%r11, [%rd1+36];
	ld.local.u32 	%r12, [%rd1+40];
	ld.local.u32 	%r13, [%rd1+44];
	ld.local.u32 	%r14, [%rd1+48];
	ld.local.u32 	%r15, [%rd1+52];
	ld.local.u32 	%r16, [%rd1+56];
	ld.local.u32 	%r17, [%rd1+60];
	shl.b32 	%r18, %r11, 1;
	shl.b32 	%r19, %r2, 1;
	shl.b32 	%r20, %r3, 1;
	shl.b32 	%r21, %r4, 1;
	shl.b32 	%r22, %r5, 1;
	mov.b32 	%r439, 0;
	bra.uni 	$L__BB1_38;
$L__BB1_2:
	ld.local.u32 	%r38, [%rd1];
	setp.eq.s32 	%p283, %r38, 256;
	@%p283 bra 	$L__BB1_35;
	ld.local.u32 	%r23, [%rd1+4];
	setp.eq.s32 	%p284, %r23, 256;
	@%p284 bra 	$L__BB1_20;
	ld.local.u32 	%r24, [%rd1+8];
	setp.eq.s32 	%p285, %r24, 256;
	@%p285 bra 	$L__BB1_20;
	ld.local.u32 	%r25, [%rd1+12];
	setp.eq.s32 	%p286, %r25, 256;
	@%p286 bra 	$L__BB1_20;
	ld.local.u32 	%r26, [%rd1+16];
	setp.eq.s32 	%p287, %r26, 256;
	@%p287 bra 	$L__BB1_20;
	ld.local.u32 	%r27, [%rd1+20];
	setp.eq.s32 	%p288, %r27, 256;
	@%p288 bra 	$L__BB1_20;
	ld.local.u32 	%r28, [%rd1+24];
	setp.eq.s32 	%p289, %r28, 256;
	@%p289 bra 	$L__BB1_20;
	ld.local.u32 	%r29, [%rd1+28];
	setp.eq.s32 	%p290, %r29, 256;
	@%p290 bra 	$L__BB1_20;
	ld.local.u32 	%r30, [%rd1+32];
	setp.eq.s32 	%p291, %r30, 256;
	@%p291 bra 	$L__BB1_20;
	ld.local.u32 	%r31, [%rd1+36];
	setp.eq.s32 	%p292, %r31, 256;
	@%p292 bra 	$L__BB1_20;
	ld.local.u32 	%r32, [%rd1+40];
	setp.eq.s32 	%p293, %r32, 256;
	@%p293 bra 	$L__BB1_20;
	ld.local.u32 	%r33, [%rd1+44];
	setp.eq.s32 	%p294, %r33, 256;
	@%p294 bra 	$L__BB1_20;
	ld.local.u32 	%r34, [%rd1+48];
	setp.eq.s32 	%p295, %r34, 256;
	@%p295 bra 	$L__BB1_20;
	ld.local.u32 	%r35, [%rd1+52];
	setp.eq.s32 	%p296, %r35, 256;
	@%p296 bra 	$L__BB1_20;
	ld.local.u32 	%r36, [%rd1+56];
	setp.eq.s32 	%p297, %r36, 256;
	@%p297 bra 	$L__BB1_20;
	ld.local.u32 	%r37, [%rd1+60];
	setp.eq.s32 	%p298, %r37, 256;
	@%p298 bra 	$L__BB1_20;
	setp.eq.s32 	%p300, %r38, 0;
	setp.eq.s32 	%p301, %r23, 0;
	or.pred  	%p302, %p300, %p301;
	setp.eq.s32 	%p303, %r24, 0;
	or.pred  	%p304, %p302, %p303;
	setp.eq.s32 	%p305, %r25, 0;
	or.pred  	%p306, %p304, %p305;
	setp.eq.s32 	%p307, %r26, 0;
	or.pred  	%p308, %p306, %p307;
	setp.eq.s32 	%p309, %r27, 0;
	or.pred  	%p310, %p308, %p309;
	setp.eq.s32 	%p311, %r28, 0;
	or.pred  	%p312, %p310, %p311;
	setp.eq.s32 	%p313, %r29, 0;
	or.pred  	%p314, %p312, %p313;
	setp.eq.s32 	%p315, %r30, 0;
	or.pred  	%p316, %p314, %p315;
	setp.eq.s32 	%p317, %r31, 0;
	or.pred  	%p318, %p316, %p317;
	setp.eq.s32 	%p319, %r32, 0;
	or.pred  	%p320, %p318, %p319;
	setp.eq.s32 	%p321, %r33, 0;
	or.pred  	%p322, %p320, %p321;
	setp.eq.s32 	%p323, %r34, 0;
	or.pred  	%p324, %p322, %p323;
	setp.eq.s32 	%p325, %r35, 0;
	or.pred  	%p326, %p324, %p325;
	setp.eq.s32 	%p327, %r36, 0;
	or.pred  	%p328, %p326, %p327;
	setp.eq.s32 	%p329, %r37, 0;
	or.pred  	%p330, %p328, %p329;
	setp.eq.s32 	%p331, %r38, %r23;
	or.pred  	%p332, %p330, %p331;
	setp.eq.s32 	%p333, %r23, %r24;
	or.pred  	%p334, %p332, %p333;
	setp.eq.s32 	%p335, %r24, %r25;
	or.pred  	%p336, %p334, %p335;
	setp.eq.s32 	%p337, %r26, %r27;
	or.pred  	%p338, %p336, %p337;
	setp.eq.s32 	%p339, %r27, %r28;
	or.pred  	%p340, %p338, %p339;
	setp.eq.s32 	%p341, %r28, %r29;
	or.pred  	%p342, %p340, %p341;
	setp.eq.s32 	%p343, %r30, %r31;
	or.pred  	%p344, %p342, %p343;
	setp.eq.s32 	%p345, %r31, %r32;
	or.pred  	%p346, %p344, %p345;
	setp.eq.s32 	%p347, %r32, %r33;
	or.pred  	%p348, %p346, %p347;
	setp.eq.s32 	%p349, %r34, %r35;
	or.pred  	%p350, %p348, %p349;
	setp.eq.s32 	%p351, %r35, %r36;
	or.pred  	%p352, %p350, %p351;
	setp.eq.s32 	%p353, %r36, %r37;
	or.pred  	%p354, %p352, %p353;
	mov.pred 	%p396, 0;
	@%p354 bra 	$L__BB1_36;
	setp.eq.s32 	%p356, %r38, %r26;
	setp.eq.s32 	%p357, %r23, %r27;
	or.pred  	%p358, %p356, %p357;
	setp.eq.s32 	%p359, %r24, %r28;
	or.pred  	%p360, %p358, %p359;
	setp.eq.s32 	%p361, %r25, %r29;
	or.pred  	%p362, %p360, %p361;
	setp.eq.s32 	%p363, %r26, %r30;
	or.pred  	%p364, %p362, %p363;
	setp.eq.s32 	%p365, %r27, %r31;
	or.pred  	%p366, %p364, %p365;
	setp.eq.s32 	%p367, %r28, %r32;
	or.pred  	%p368, %p366, %p367;
	setp.eq.s32 	%p369, %r29, %r33;
	or.pred  	%p370, %p368, %p369;
	setp.eq.s32 	%p371, %r30, %r34;
	or.pred  	%p372, %p370, %p371;
	setp.eq.s32 	%p373, %r31, %r35;
	or.pred  	%p374, %p372, %p373;
	setp.eq.s32 	%p375, %r32, %r36;
	or.pred  	%p376, %p374, %p375;
	setp.eq.s32 	%p377, %r33, %r37;
	or.pred  	%p378, %p376, %p377;
	@%p378 bra 	$L__BB1_36;
$L__BB1_20:
	setp.ne.s32 	%p379, %r23, 256;
	@%p379 bra 	$L__BB1_21;
	bra.uni 	$L__BB1_35;
$L__BB1_21:
	ld.local.u32 	%r424, [%rd1+8];
	setp.eq.s32 	%p380, %r424, 256;
	@%p380 bra 	$L__BB1_35;
	ld.local.u32 	%r425, [%rd1+12];
	setp.eq.s32 	%p381, %r425, 256;
	@%p381 bra 	$L__BB1_35;
	ld.local.u32 	%r426, [%rd1+16];
	setp.eq.s32 	%p382, %r426, 256;
	@%p382 bra 	$L__BB1_35;
	ld.local.u32 	%r427, [%rd1+20];
	setp.eq.s32 	%p383, %r427, 256;
	@%p383 bra 	$L__BB1_35;
	ld.local.u32 	%r428, [%rd1+24];
	setp.eq.s32 	%p384, %r428, 256;
	@%p384 bra 	$L__BB1_35;
	ld.local.u32 	%r429, [%rd1+28];
	setp.eq.s32 	%p385, %r429, 256;
	@%p385 bra 	$L__BB1_35;
	ld.local.u32 	%r430, [%rd1+32];
	setp.eq.s32 	%p386, %r430, 256;
	@%p386 bra 	$L__BB1_35;
	ld.local.u32 	%r431, [%rd1+36];
	setp.eq.s32 	%p387, %r431, 256;
	@%p387 bra 	$L__BB1_35;
	ld.local.u32 	%r432, [%rd1+40];
	setp.eq.s32 	%p388, %r432, 256;
	@%p388 bra 	$L__BB1_35;
	ld.local.u32 	%r433, [%rd1+44];
	setp.eq.s32 	%p389, %r433, 256;
	@%p389 bra 	$L__BB1_35;
	ld.local.u32 	%r434, [%rd1+48];
	setp.eq.s32 	%p390, %r434, 256;
	@%p390 bra 	$L__BB1_35;
	ld.local.u32 	%r435, [%rd1+52];
	setp.eq.s32 	%p391, %r435, 256;
	@%p391 bra 	$L__BB1_35;
	ld.local.u32 	%r436, [%rd1+56];
	setp.eq.s32 	%p392, %r436, 256;
	@%p392 bra 	$L__BB1_35;
	ld.local.u32 	%r437, [%rd1+60];
	setp.eq.s32 	%p394, %r437, 256;
	mov.pred 	%p396, -1;
	@%p394 bra 	$L__BB1_35;
	bra.uni 	$L__BB1_36;
$L__BB1_35:
	mov.pred 	%p396, 0;
$L__BB1_36:
	selp.u16 	%rs192, 1, 0, %p396;
	bra.uni 	$L__BB1_406;
$L__BB1_37:
	add.s32 	%r439, %r439, 1;
	setp.eq.s32 	%p282, %r439, 4;
	mov.b16 	%rs192, 1;
	@%p282 bra 	$L__BB1_406;
$L__BB1_38:
	shl.b32 	%r41, %r12, 1;
	shl.b32 	%r42, %r13, 1;
	shl.b32 	%r43, %r10, 1;
	st.local.u32 	[%rd2], %r2;
	st.local.u32 	[%rd2+4], %r3;
	st.local.u32 	[%rd2+8], %r4;
	st.local.u32 	[%rd2+12], %r5;
	st.local.u32 	[%rd2+16], %r6;
	st.local.u32 	[%rd2+20], %r7;
	st.local.u32 	[%rd2+24], %r8;
	st.local.u32 	[%rd2+28], %r9;
	st.local.u32 	[%rd2+32], %r10;
	st.local.u32 	[%rd2+36], %r11;
	st.local.u32 	[%rd2+40], %r12;
	st.local.u32 	[%rd2+44], %r13;
	st.local.u32 	[%rd2+48], %r14;
	st.local.u32 	[%rd2+52], %r15;
	st.local.u32 	[%rd2+56], %r16;
	st.local.u32 	[%rd2+60], %r17;
	setp.gt.s32 	%p3, %r439, 1;
	@%p3 bra 	$L__BB1_262;
	setp.eq.s32 	%p5, %r439, 0;
	@%p5 bra 	$L__BB1_40;
	bra.uni 	$L__BB1_112;
$L__BB1_40:
	setp.eq.s32 	%p120, %r3, 0;
	mov.b32 	%r440, 0;
	@%p120 bra 	$L__BB1_46;
	setp.eq.s32 	%p121, %r2, 0;
	mov.b32 	%r292, 0;
	st.local.u32 	[%rd2+4], %r292;
	@%p121 bra 	$L__BB1_45;
	setp.eq.s32 	%p122, %r2, %r3;
	@%p122 bra 	$L__BB1_44;
	st.local.u32 	[%rd2+4], %r3;
	mov.b32 	%r440, 1;
	bra.uni 	$L__BB1_46;
$L__BB1_44:
	st.local.u32 	[%rd2], %r19;
	mov.b32 	%r440, 1;
	bra.uni 	$L__BB1_46;
$L__BB1_45:
	st.local.u32 	[%rd2], %r3;
	mov.b32 	%r440, 0;
$L__BB1_46:
	setp.eq.s32 	%p123, %r4, 0;
	@%p123 bra 	$L__BB1_52;
	mov.b32 	%r296, 0;
	st.local.u32 	[%rd2+8], %r296;
	mul.wide.u32 	%rd85, %r440, 4;
	add.s64 	%rd4, %rd2, %rd85;
	ld.local.u32 	%r45, [%rd4];
	setp.eq.s32 	%p124, %r45, 0;
	@%p124 bra 	$L__BB1_51;
	add.s32 	%r440, %r440, 1;
	setp.eq.s32 	%p125, %r45, %r4;
	@%p125 bra 	$L__BB1_50;
	st.local.u32 	[%rd4+4], %r4;
	bra.uni 	$L__BB1_52;
$L__BB1_50:
	st.local.u32 	[%rd4], %r21;
	bra.uni 	$L__BB1_52;
$L__BB1_51:
	st.local.u32 	[%rd4], %r4;
$L__BB1_52:
	setp.eq.s32 	%p126, %r5, 0;
	@%p126 bra 	$L__BB1_58;
	mov.b32 	%r297, 0;
	st.local.u32 	[%rd2+12], %r297;
	mul.wide.u32 	%rd86, %r440, 4;
	add.s64 	%rd5, %rd2, %rd86;
	ld.local.u32 	%r49, [%rd5];
	setp.eq.s32 	%p127, %r49, 0;
	@%p127 bra 	$L__BB1_57;
	setp.eq.s32 	%p128, %r49, %r5;
	@%p128 bra 	$L__BB1_56;
	st.local.u32 	[%rd5+4], %r5;
	bra.uni 	$L__BB1_58;
$L__BB1_56:
	st.local.u32 	[%rd5], %r22;
	bra.uni 	$L__BB1_58;
$L__BB1_57:
	st.local.u32 	[%rd5], %r5;
$L__BB1_58:
	ld.local.u32 	%r50, [%rd2+16];
	ld.local.u32 	%r51, [%rd2+20];
	setp.eq.s32 	%p129, %r51, 0;
	mov.b32 	%r442, 0;
	@%p129 bra 	$L__BB1_64;
	setp.eq.s32 	%p130, %r50, 0;
	mov.b32 	%r299, 0;
	st.local.u32 	[%rd2+20], %r299;
	@%p130 bra 	$L__BB1_63;
	setp.eq.s32 	%p131, %r50, %r51;
	@%p131 bra 	$L__BB1_62;
	st.local.u32 	[%rd2+20], %r51;
	mov.b32 	%r442, 1;
	bra.uni 	$L__BB1_64;
$L__BB1_62:
	shl.b32 	%r302, %r50, 1;
	st.local.u32 	[%rd2+16], %r302;
	mov.b32 	%r442, 1;
	bra.uni 	$L__BB1_64;
$L__BB1_63:
	st.local.u32 	[%rd2+16], %r51;
	mov.b32 	%r442, 0;
$L__BB1_64:
	ld.local.u32 	%r53, [%rd2+24];
	setp.eq.s32 	%p132, %r53, 0;
	@%p132 bra 	$L__BB1_70;
	mov.b32 	%r304, 0;
	st.local.u32 	[%rd2+24], %r304;
	mul.wide.u32 	%rd87, %r442, 4;
	add.s64 	%rd6, %rd2, %rd87;
	ld.local.u32 	%r54, [%rd6+16];
	setp.eq.s32 	%p133, %r54, 0;
	@%p133 bra 	$L__BB1_69;
	add.s32 	%r442, %r442, 1;
	setp.eq.s32 	%p134, %r54, %r53;
	@%p134 bra 	$L__BB1_68;
	st.local.u32 	[%rd6+20], %r53;
	bra.uni 	$L__BB1_70;
$L__BB1_68:
	shl.b32 	%r305, %r53, 1;
	st.local.u32 	[%rd6+16], %r305;
	bra.uni 	$L__BB1_70;
$L__BB1_69:
	st.local.u32 	[%rd6+16], %r53;
$L__BB1_70:
	ld.local.u32 	%r58, [%rd2+28];
	setp.eq.s32 	%p135, %r58, 0;
	@%p135 bra 	$L__BB1_76;
	mov.b32 	%r306, 0;
	st.local.u32 	[%rd2+28], %r306;
	mul.wide.u32 	%rd88, %r442, 4;
	add.s64 	%rd7, %rd2, %rd88;
	ld.local.u32 	%r59, [%rd7+16];
	setp.eq.s32 	%p136, %r59, 0;
	@%p136 bra 	$L__BB1_75;
	setp.eq.s32 	%p137, %r59, %r58;
	@%p137 bra 	$L__BB1_74;
	st.local.u32 	[%rd7+20], %r58;
	bra.uni 	$L__BB1_76;
$L__BB1_74:
	shl.b32 	%r307, %r58, 1;
	st.local.u32 	[%rd7+16], %r307;
	bra.uni 	$L__BB1_76;
$L__BB1_75:
	st.local.u32 	[%rd7+16], %r58;
$L__BB1_76:
	ld.local.u32 	%r60, [%rd2+32];
	ld.local.u32 	%r61, [%rd2+36];
	setp.eq.s32 	%p138, %r61, 0;
	mov.b32 	%r444, 0;
	@%p138 bra 	$L__BB1_82;
	setp.eq.s32 	%p139, %r60, 0;
	mov.b32 	%r309, 0;
	st.local.u32 	[%rd2+36], %r309;
	@%p139 bra 	$L__BB1_81;
	setp.eq.s32 	%p140, %r60, %r61;
	@%p140 bra 	$L__BB1_80;
	st.local.u32 	[%rd2+36], %r61;
	mov.b32 	%r444, 1;
	bra.uni 	$L__BB1_82;
$L__BB1_80:
	shl.b32 	%r312, %r60, 1;
	st.local.u32 	[%rd2+32], %r312;
	mov.b32 	%r444, 1;
	bra.uni 	$L__BB1_82;
$L__BB1_81:
	st.local.u32 	[%rd2+32], %r61;
	mov.b32 	%r444, 0;
$L__BB1_82:
	ld.local.u32 	%r63, [%rd2+40];
	setp.eq.s32 	%p141, %r63, 0;
	@%p141 bra 	$L__BB1_88;
	mov.b32 	%r314, 0;
	st.local.u32 	[%rd2+40], %r314;
	mul.wide.u32 	%rd89, %r444, 4;
	add.s64 	%rd8, %rd2, %rd89;
	ld.local.u32 	%r64, [%rd8+32];
	setp.eq.s32 	%p142, %r64, 0;
	@%p142 bra 	$L__BB1_87;
	add.s32 	%r444, %r444, 1;
	setp.eq.s32 	%p143, %r64, %r63;
	@%p143 bra 	$L__BB1_86;
	st.local.u32 	[%rd8+36], %r63;
	bra.uni 	$L__BB1_88;
$L__BB1_86:
	shl.b32 	%r315, %r63, 1;
	st.local.u32 	[%rd8+32], %r315;
	bra.uni 	$L__BB1_88;
$L__BB1_87:
	st.local.u32 	[%rd8+32], %r63;
$L__BB1_88:
	ld.local.u32 	%r68, [%rd2+44];
	setp.eq.s32 	%p144, %r68, 0;
	@%p144 bra 	$L__BB1_94;
	mov.b32 	%r316, 0;
	st.local.u32 	[%rd2+44], %r316;
	mul.wide.u32 	%rd90, %r444, 4;
	add.s64 	%rd9, %rd2, %rd90;
	ld.local.u32 	%r69, [%rd9+32];
	setp.eq.s32 	%p145, %r69, 0;
	@%p145 bra 	$L__BB1_93;
	setp.eq.s32 	%p146, %r69, %r68;
	@%p146 bra 	$L__BB1_92;
	st.local.u32 	[%rd9+36], %r68;
	bra.uni 	$L__BB1_94;
$L__BB1_92:
	shl.b32 	%r317, %r68, 1;
	st.local.u32 	[%rd9+32], %r317;
	bra.uni 	$L__BB1_94;
$L__BB1_93:
	st.local.u32 	[%rd9+32], %r68;
$L__BB1_94:
	ld.local.u32 	%r70, [%rd2+48];
	ld.local.u32 	%r71, [%rd2+52];
	setp.eq.s32 	%p147, %r71, 0;
	mov.b32 	%r446, 0;
	@%p147 bra 	$L__BB1_100;
	setp.eq.s32 	%p148, %r70, 0;
	mov.b32 	%r319, 0;
	st.local.u32 	[%rd2+52], %r319;
	@%p148 bra 	$L__BB1_99;
	setp.eq.s32 	%p149, %r70, %r71;
	@%p149 bra 	$L__BB1_98;
	st.local.u32 	[%rd2+52], %r71;
	mov.b32 	%r446, 1;
	bra.uni 	$L__BB1_100;
$L__BB1_98:
	shl.b32 	%r322, %r70, 1;
	st.local.u32 	[%rd2+48], %r322;
	mov.b32 	%r446, 1;
	bra.uni 	$L__BB1_100;
$L__BB1_99:
	st.local.u32 	[%rd2+48], %r71;
	mov.b32 	%r446, 0;
$L__BB1_100:
	ld.local.u32 	%r73, [%rd2+56];
	setp.eq.s32 	%p150, %r73, 0;
	@%p150 bra 	$L__BB1_106;
	mov.b32 	%r324, 0;
	st.local.u32 	[%rd2+56], %r324;
	mul.wide.u32 	%rd91, %r446, 4;
	add.s64 	%rd10, %rd2, %rd91;
	ld.local.u32 	%r74, [%rd10+48];
	setp.eq.s32 	%p151, %r74, 0;
	@%p151 bra 	$L__BB1_105;
	add.s32 	%r446, %r446, 1;
	setp.eq.s32 	%p152, %r74, %r73;
	@%p152 bra 	$L__BB1_104;
	st.local.u32 	[%rd10+52], %r73;
	bra.uni 	$L__BB1_106;
$L__BB1_104:
	shl.b32 	%r325, %r73, 1;
	st.local.u32 	[%rd10+48], %r325;
	bra.uni 	$L__BB1_106;
$L__BB1_105:
	st.local.u32 	[%rd10+48], %r73;
$L__BB1_106:
	ld.local.u32 	%r78, [%rd2+60];
	setp.eq.s32 	%p153, %r78, 0;
	@%p153 bra 	$L__BB1_341;
	mov.b32 	%r326, 0;
	st.local.u32 	[%rd2+60], %r326;
	mul.wide.u32 	%rd92, %r446, 4;
	add.s64 	%rd11, %rd2, %rd92;
	ld.local.u32 	%r79, [%rd11+48];
	setp.eq.s32 	%p154, %r79, 0;
	@%p154 bra 	$L__BB1_111;
	setp.eq.s32 	%p155, %r79, %r78;
	@%p155 bra 	$L__BB1_110;
	st.local.u32 	[%rd11+52], %r78;
	bra.uni 	$L__BB1_341;
$L__BB1_110:
	shl.b32 	%r327, %r78, 1;
	st.local.u32 	[%rd11+48], %r327;
	bra.uni 	$L__BB1_341;
$L__BB1_111:
	st.local.u32 	[%rd11+48], %r78;
	bra.uni 	$L__BB1_341;
$L__BB1_112:
	setp.eq.s32 	%p84, %r4, 0;
	mov.b32 	%r448, 3;
	@%p84 bra 	$L__BB1_118;
	setp.eq.s32 	%p85, %r5, 0;
	mov.b32 	%r251, 0;
	st.local.u32 	[%rd2+8], %r251;
	@%p85 bra 	$L__BB1_117;
	setp.eq.s32 	%p86, %r5, %r4;
	@%p86 bra 	$L__BB1_116;
	st.local.u32 	[%rd2+8], %r4;
	mov.b32 	%r448, 2;
	bra.uni 	$L__BB1_118;
$L__BB1_116:
	st.local.u32 	[%rd2+12], %r21;
	mov.b32 	%r448, 2;
	bra.uni 	$L__BB1_118;
$L__BB1_117:
	st.local.u32 	[%rd2+12], %r4;
$L__BB1_118:
	setp.eq.s32 	%p87, %r3, 0;
	@%p87 bra 	$L__BB1_124;
	mov.b32 	%r255, 0;
	st.local.u32 	[%rd2+4], %r255;
	mul.wide.u32 	%rd69, %r448, 4;
	add.s64 	%rd12, %rd2, %rd69;
	ld.local.u32 	%r81, [%rd12];
	setp.eq.s32 	%p88, %r81, 0;
	@%p88 bra 	$L__BB1_123;
	add.s32 	%r448, %r448, -1;
	setp.eq.s32 	%p89, %r81, %r3;
	@%p89 bra 	$L__BB1_122;
	st.local.u32 	[%rd12+-4], %r3;
	bra.uni 	$L__BB1_124;
$L__BB1_122:
	st.local.u32 	[%rd12], %r20;
	bra.uni 	$L__BB1_124;
$L__BB1_123:
	st.local.u32 	[%rd12], %r3;
$L__BB1_124:
	setp.eq.s32 	%p90, %r2, 0;
	@%p90 bra 	$L__BB1_130;
	mov.b32 	%r256, 0;
	st.local.u32 	[%rd2], %r256;
	mul.wide.u32 	%rd70, %r448, 4;
	add.s64 	%rd13, %rd2, %rd70;
	ld.local.u32 	%r85, [%rd13];
	setp.eq.s32 	%p91, %r85, 0;
	@%p91 bra 	$L__BB1_129;
	setp.eq.s32 	%p92, %r85, %r2;
	@%p92 bra 	$L__BB1_128;
	add.s32 	%r257, %r448, -1;
	mul.wide.u32 	%rd71, %r257, 4;
	add.s64 	%rd72, %rd2, %rd71;
	st.local.u32 	[%rd72], %r2;
	bra.uni 	$L__BB1_130;
$L__BB1_128:
	st.local.u32 	[%rd13], %r19;
	bra.uni 	$L__BB1_130;
$L__BB1_129:
	st.local.u32 	[%rd13], %r2;
$L__BB1_130:
	ld.local.u32 	%r86, [%rd2+28];
	ld.local.u32 	%r87, [%rd2+24];
	setp.eq.s32 	%p93, %r87, 0;
	mov.b32 	%r450, 3;
	@%p93 bra 	$L__BB1_136;
	setp.eq.s32 	%p94, %r86, 0;
	mov.b32 	%r259, 0;
	st.local.u32 	[%rd2+24], %r259;
	@%p94 bra 	$L__BB1_135;
	setp.eq.s32 	%p95, %r86, %r87;
	@%p95 bra 	$L__BB1_134;
	st.local.u32 	[%rd2+24], %r87;
	mov.b32 	%r450, 2;
	bra.uni 	$L__BB1_136;
$L__BB1_134:
	shl.b32 	%r262, %r86, 1;
	st.local.u32 	[%rd2+28], %r262;
	mov.b32 	%r450, 2;
	bra.uni 	$L__BB1_136;
$L__BB1_135:
	st.local.u32 	[%rd2+28], %r87;
$L__BB1_136:
	ld.local.u32 	%r89, [%rd2+20];
	setp.eq.s32 	%p96, %r89, 0;
	@%p96 bra 	$L__BB1_142;
	mov.b32 	%r264, 0;
	st.local.u32 	[%rd2+20], %r264;
	mul.wide.u32 	%rd73, %r450, 4;
	add.s64 	%rd14, %rd2, %rd73;
	ld.local.u32 	%r90, [%rd14+16];
	setp.eq.s32 	%p97, %r90, 0;
	@%p97 bra 	$L__BB1_141;
	add.s32 	%r450, %r450, -1;
	setp.eq.s32 	%p98, %r90, %r89;
	@%p98 bra 	$L__BB1_140;
	st.local.u32 	[%rd14+12], %r89;
	bra.uni 	$L__BB1_142;
$L__BB1_140:
	shl.b32 	%r265, %r89, 1;
	st.local.u32 	[%rd14+16], %r265;
	bra.uni 	$L__BB1_142;
$L__BB1_141:
	st.local.u32 	[%rd14+16], %r89;
$L__BB1_142:
	ld.local.u32 	%r94, [%rd2+16];
	setp.eq.s32 	%p99, %r94, 0;
	@%p99 bra 	$L__BB1_148;
	mov.b32 	%r266, 0;
	st.local.u32 	[%rd2+16], %r266;
	mul.wide.u32 	%rd74, %r450, 4;
	add.s64 	%rd15, %rd2, %rd74;
	ld.local.u32 	%r95, [%rd15+16];
	setp.eq.s32 	%p100, %r95, 0;
	@%p100 bra 	$L__BB1_147;
	setp.eq.s32 	%p101, %r95, %r94;
	@%p101 bra 	$L__BB1_146;
	add.s32 	%r267, %r450, -1;
	mul.wide.u32 	%rd75, %r267, 4;
	add.s64 	%rd76, %rd2, %rd75;
	st.local.u32 	[%rd76+16], %r94;
	bra.uni 	$L__BB1_148;
$L__BB1_146:
	shl.b32 	%r268, %r94, 1;
	st.local.u32 	[%rd15+16], %r268;
	bra.uni 	$L__BB1_148;
$L__BB1_147:
	st.local.u32 	[%rd15+16], %r94;
$L__BB1_148:
	ld.local.u32 	%r96, [%rd2+44];
	ld.local.u32 	%r97, [%rd2+40];
	setp.eq.s32 	%p102, %r97, 0;
	mov.b32 	%r452, 3;
	@%p102 bra 	$L__BB1_154;
	setp.eq.s32 	%p103, %r96, 0;
	mov.b32 	%r270, 0;
	st.local.u32 	[%rd2+40], %r270;
	@%p103 bra 	$L__BB1_153;
	setp.eq.s32 	%p104, %r96, %r97;
	@%p104 bra 	$L__BB1_152;
	st.local.u32 	[%rd2+40], %r97;
	mov.b32 	%r452, 2;
	bra.uni 	$L__BB1_154;
$L__BB1_152:
	shl.b32 	%r273, %r96, 1;
	st.local.u32 	[%rd2+44], %r273;
	mov.b32 	%r452, 2;
	bra.uni 	$L__BB1_154;
$L__BB1_153:
	st.local.u32 	[%rd2+44], %r97;
$L__BB1_154:
	ld.local.u32 	%r99, [%rd2+36];
	setp.eq.s32 	%p105, %r99, 0;
	@%p105 bra 	$L__BB1_160;
	mov.b32 	%r275, 0;
	st.local.u32 	[%rd2+36], %r275;
	mul.wide.u32 	%rd77, %r452, 4;
	add.s64 	%rd16, %rd2, %rd77;
	ld.local.u32 	%r100, [%rd16+32];
	setp.eq.s32 	%p106, %r100, 0;
	@%p106 bra 	$L__BB1_159;
	add.s32 	%r452, %r452, -1;
	setp.eq.s32 	%p107, %r100, %r99;
	@%p107 bra 	$L__BB1_158;
	st.local.u32 	[%rd16+28], %r99;
	bra.uni 	$L__BB1_160;
$L__BB1_158:
	shl.b32 	%r276, %r99, 1;
	st.local.u32 	[%rd16+32], %r276;
	bra.uni 	$L__BB1_160;
$L__BB1_159:
	st.local.u32 	[%rd16+32], %r99;
$L__BB1_160:
	ld.local.u32 	%r104, [%rd2+32];
	setp.eq.s32 	%p108, %r104, 0;
	@%p108 bra 	$L__BB1_166;
	mov.b32 	%r277, 0;
	st.local.u32 	[%rd2+32], %r277;
	mul.wide.u32 	%rd78, %r452, 4;
	add.s64 	%rd17, %rd2, %rd78;
	ld.local.u32 	%r105, [%rd17+32];
	setp.eq.s32 	%p109, %r105, 0;
	@%p109 bra 	$L__BB1_165;
	setp.eq.s32 	%p110, %r105, %r104;
	@%p110 bra 	$L__BB1_164;
	add.s32 	%r278, %r452, -1;
	mul.wide.u32 	%rd79, %r278, 4;
	add.s64 	%rd80, %rd2, %rd79;
	st.local.u32 	[%rd80+32], %r104;
	bra.uni 	$L__BB1_166;
$L__BB1_164:
	shl.b32 	%r279, %r104, 1;
	st.local.u32 	[%rd17+32], %r279;
	bra.uni 	$L__BB1_166;
$L__BB1_165:
	st.local.u32 	[%rd17+32], %r104;
$L__BB1_166:
	ld.local.u32 	%r106, [%rd2+60];
	ld.local.u32 	%r107, [%rd2+56];
	setp.eq.s32 	%p111, %r107, 0;
	mov.b32 	%r454, 3;
	@%p111 bra 	$L__BB1_172;
	setp.eq.s32 	%p112, %r106, 0;
	mov.b32 	%r281, 0;
	st.local.u32 	[%rd2+56], %r281;
	@%p112 bra 	$L__BB1_171;
	setp.eq.s32 	%p113, %r106, %r107;
	@%p113 bra 	$L__BB1_170;
	st.local.u32 	[%rd2+56], %r107;
	mov.b32 	%r454, 2;
	bra.uni 	$L__BB1_172;
$L__BB1_170:
	shl.b32 	%r284, %r106, 1;
	st.local.u32 	[%rd2+60], %r284;
	mov.b32 	%r454, 2;
	bra.uni 	$L__BB1_172;
$L__BB1_171:
	st.local.u32 	[%rd2+60], %r107;
$L__BB1_172:
	ld.local.u32 	%r109, [%rd2+52];
	setp.eq.s32 	%p114, %r109, 0;
	@%p114 bra 	$L__BB1_178;
	mov.b32 	%r286, 0;
	st.local.u32 	[%rd2+52], %r286;
	mul.wide.u32 	%rd81, %r454, 4;
	add.s64 	%rd18, %rd2, %rd81;
	ld.local.u32 	%r110, [%rd18+48];
	setp.eq.s32 	%p115, %r110, 0;
	@%p115 bra 	$L__BB1_177;
	add.s32 	%r454, %r454, -1;
	setp.eq.s32 	%p116, %r110, %r109;
	@%p116 bra 	$L__BB1_176;
	st.local.u32 	[%rd18+44], %r109;
	bra.uni 	$L__BB1_178;
$L__BB1_176:
	shl.b32 	%r287, %r109, 1;
	st.local.u32 	[%rd18+48], %r287;
	bra.uni 	$L__BB1_178;
$L__BB1_177:
	st.local.u32 	[%rd18+48], %r109;
$L__BB1_178:
	ld.local.u32 	%r114, [%rd2+48];
	setp.eq.s32 	%p117, %r114, 0;
	@%p117 bra 	$L__BB1_341;
	mov.b32 	%r288, 0;
	st.local.u32 	[%rd2+48], %r288;
	mul.wide.u32 	%rd82, %r454, 4;
	add.s64 	%rd19, %rd2, %rd82;
	ld.local.u32 	%r115, [%rd19+48];
	setp.eq.s32 	%p118, %r115, 0;
	@%p118 bra 	$L__BB1_183;
	setp.eq.s32 	%p119, %r115, %r114;
	@%p119 bra 	$L__BB1_182;
	add.s32 	%r289, %r454, -1;
	mul.wide.u32 	%rd83, %r289, 4;
	add.s64 	%rd84, %rd2, %rd83;
	st.local.u32 	[%rd84+48], %r114;
	bra.uni 	$L__BB1_341;
$L__BB1_182:
	shl.b32 	%r290, %r114, 1;
	st.local.u32 	[%rd19+48], %r290;
	bra.uni 	$L__BB1_341;
$L__BB1_183:
	st.local.u32 	[%rd19+48], %r114;
	bra.uni 	$L__BB1_341;
$L__BB1_184:
	setp.eq.s32 	%p45, %r6, 0;
	mov.b32 	%r456, 0;
	@%p45 bra 	$L__BB1_190;
	setp.eq.s32 	%p46, %r2, 0;
	mov.b32 	%r219, 0;
	st.local.u32 	[%rd2+16], %r219;
	@%p46 bra 	$L__BB1_189;
	setp.eq.s32 	%p47, %r2, %r6;
	@%p47 bra 	$L__BB1_188;
	st.local.u32 	[%rd2+16], %r6;
	mov.b32 	%r456, 1;
	bra.uni 	$L__BB1_190;
$L__BB1_188:
	st.local.u32 	[%rd2], %r19;
	mov.b32 	%r456, 1;
	bra.uni 	$L__BB1_190;
$L__BB1_189:
	st.local.u32 	[%rd2], %r6;
	mov.b32 	%r456, 0;
$L__BB1_190:
	setp.eq.s32 	%p48, %r10, 0;
	@%p48 bra 	$L__BB1_196;
	mov.b32 	%r223, 0;
	st.local.u32 	[%rd2+32], %r223;
	mul.wide.u32 	%rd61, %r456, 16;
	add.s64 	%rd20, %rd2, %rd61;
	ld.local.u32 	%r117, [%rd20];
	setp.eq.s32 	%p49, %r117, 0;
	@%p49 bra 	$L__BB1_195;
	add.s32 	%r456, %r456, 1;
	setp.eq.s32 	%p50, %r117, %r10;
	@%p50 bra 	$L__BB1_194;
	st.local.u32 	[%rd20+16], %r10;
	bra.uni 	$L__BB1_196;
$L__BB1_194:
	st.local.u32 	[%rd20], %r43;
	bra.uni 	$L__BB1_196;
$L__BB1_195:
	st.local.u32 	[%rd20], %r10;
$L__BB1_196:
	setp.eq.s32 	%p51, %r14, 0;
	@%p51 bra 	$L__BB1_202;
	mov.b32 	%r224, 0;
	st.local.u32 	[%rd2+48], %r224;
	mul.wide.u32 	%rd62, %r456, 16;
	add.s64 	%rd21, %rd2, %rd62;
	ld.local.u32 	%r121, [%rd21];
	setp.eq.s32 	%p52, %r121, 0;
	@%p52 bra 	$L__BB1_201;
	setp.eq.s32 	%p53, %r121, %r14;
	@%p53 bra 	$L__BB1_200;
	st.local.u32 	[%rd21+16], %r14;
	bra.uni 	$L__BB1_202;
$L__BB1_200:
	shl.b32 	%r225, %r14, 1;
	st.local.u32 	[%rd21], %r225;
	bra.uni 	$L__BB1_202;
$L__BB1_201:
	st.local.u32 	[%rd21], %r14;
$L__BB1_202:
	setp.eq.s32 	%p54, %r3, 0;
	@%p54 bra 	$L__BB1_204;
	st.local.u32 	[%rd2+4], %r3;
$L__BB1_204:
	setp.eq.s32 	%p55, %r7, 0;
	mov.b32 	%r458, 0;
	@%p55 bra 	$L__BB1_210;
	setp.eq.s32 	%p56, %r3, 0;
	mov.b32 	%r227, 0;
	st.local.u32 	[%rd2+20], %r227;
	@%p56 bra 	$L__BB1_209;
	setp.eq.s32 	%p57, %r3, %r7;
	@%p57 bra 	$L__BB1_208;
	st.local.u32 	[%rd2+20], %r7;
	mov.b32 	%r458, 1;
	bra.uni 	$L__BB1_210;
$L__BB1_208:
	st.local.u32 	[%rd2+4], %r20;
	mov.b32 	%r458, 1;
	bra.uni 	$L__BB1_210;
$L__BB1_209:
	st.local.u32 	[%rd2+4], %r7;
	mov.b32 	%r458, 0;
$L__BB1_210:
	setp.eq.s32 	%p58, %r11, 0;
	@%p58 bra 	$L__BB1_216;
	mov.b32 	%r231, 0;
	st.local.u32 	[%rd2+36], %r231;
	mul.wide.u32 	%rd63, %r458, 16;
	add.s64 	%rd22, %rd2, %rd63;
	ld.local.u32 	%r123, [%rd22+4];
	setp.eq.s32 	%p59, %r123, 0;
	@%p59 bra 	$L__BB1_215;
	add.s32 	%r458, %r458, 1;
	setp.eq.s32 	%p60, %r123, %r11;
	@%p60 bra 	$L__BB1_214;
	st.local.u32 	[%rd22+20], %r11;
	bra.uni 	$L__BB1_216;
$L__BB1_214:
	st.local.u32 	[%rd22+4], %r18;
	bra.uni 	$L__BB1_216;
$L__BB1_215:
	st.local.u32 	[%rd22+4], %r11;
$L__BB1_216:
	setp.eq.s32 	%p61, %r15, 0;
	@%p61 bra 	$L__BB1_222;
	mov.b32 	%r232, 0;
	st.local.u32 	[%rd2+52], %r232;
	mul.wide.u32 	%rd64, %r458, 16;
	add.s64 	%rd23, %rd2, %rd64;
	ld.local.u32 	%r127, [%rd23+4];
	setp.eq.s32 	%p62, %r127, 0;
	@%p62 bra 	$L__BB1_221;
	setp.eq.s32 	%p63, %r127, %r15;
	@%p63 bra 	$L__BB1_220;
	st.local.u32 	[%rd23+20], %r15;
	bra.uni 	$L__BB1_222;
$L__BB1_220:
	shl.b32 	%r233, %r15, 1;
	st.local.u32 	[%rd23+4], %r233;
	bra.uni 	$L__BB1_222;
$L__BB1_221:
	st.local.u32 	[%rd23+4], %r15;
$L__BB1_222:
	setp.eq.s32 	%p64, %r4, 0;
	@%p64 bra 	$L__BB1_224;
	st.local.u32 	[%rd2+8], %r4;
$L__BB1_224:
	setp.eq.s32 	%p65, %r8, 0;
	mov.b32 	%r460, 0;
	@%p65 bra 	$L__BB1_230;
	setp.eq.s32 	%p66, %r4, 0;
	mov.b32 	%r235, 0;
	st.local.u32 	[%rd2+24], %r235;
	@%p66 bra 	$L__BB1_229;
	setp.eq.s32 	%p67, %r4, %r8;
	@%p67 bra 	$L__BB1_228;
	st.local.u32 	[%rd2+24], %r8;
	mov.b32 	%r460, 1;
	bra.uni 	$L__BB1_230;
$L__BB1_228:
	st.local.u32 	[%rd2+8], %r21;
	mov.b32 	%r460, 1;
	bra.uni 	$L__BB1_230;
$L__BB1_229:
	st.local.u32 	[%rd2+8], %r8;
	mov.b32 	%r460, 0;
$L__BB1_230:
	setp.eq.s32 	%p68, %r12, 0;
	@%p68 bra 	$L__BB1_236;
	mov.b32 	%r239, 0;
	st.local.u32 	[%rd2+40], %r239;
	mul.wide.u32 	%rd65, %r460, 16;
	add.s64 	%rd24, %rd2, %rd65;
	ld.local.u32 	%r129, [%rd24+8];
	setp.eq.s32 	%p69, %r129, 0;
	@%p69 bra 	$L__BB1_235;
	add.s32 	%r460, %r460, 1;
	setp.eq.s32 	%p70, %r129, %r12;
	@%p70 bra 	$L__BB1_234;
	st.local.u32 	[%rd24+24], %r12;
	bra.uni 	$L__BB1_236;
$L__BB1_234:
	st.local.u32 	[%rd24+8], %r41;
	bra.uni 	$L__BB1_236;
$L__BB1_235:
	st.local.u32 	[%rd24+8], %r12;
$L__BB1_236:
	setp.eq.s32 	%p71, %r16, 0;
	@%p71 bra 	$L__BB1_242;
	mov.b32 	%r240, 0;
	st.local.u32 	[%rd2+56], %r240;
	mul.wide.u32 	%rd66, %r460, 16;
	add.s64 	%rd25, %rd2, %rd66;
	ld.local.u32 	%r133, [%rd25+8];
	setp.eq.s32 	%p72, %r133, 0;
	@%p72 bra 	$L__BB1_241;
	setp.eq.s32 	%p73, %r133, %r16;
	@%p73 bra 	$L__BB1_240;
	st.local.u32 	[%rd25+24], %r16;
	bra.uni 	$L__BB1_242;
$L__BB1_240:
	shl.b32 	%r241, %r16, 1;
	st.local.u32 	[%rd25+8], %r241;
	bra.uni 	$L__BB1_242;
$L__BB1_241:
	st.local.u32 	[%rd25+8], %r16;
$L__BB1_242:
	setp.eq.s32 	%p74, %r5, 0;
	@%p74 bra 	$L__BB1_244;
	st.local.u32 	[%rd2+12], %r5;
$L__BB1_244:
	setp.eq.s32 	%p75, %r9, 0;
	mov.b32 	%r462, 0;
	@%p75 bra 	$L__BB1_250;
	setp.eq.s32 	%p76, %r5, 0;
	mov.b32 	%r243, 0;
	st.local.u32 	[%rd2+28], %r243;
	@%p76 bra 	$L__BB1_249;
	setp.eq.s32 	%p77, %r5, %r9;
	@%p77 bra 	$L__BB1_248;
	st.local.u32 	[%rd2+28], %r9;
	mov.b32 	%r462, 1;
	bra.uni 	$L__BB1_250;
$L__BB1_248:
	st.local.u32 	[%rd2+12], %r22;
	mov.b32 	%r462, 1;
	bra.uni 	$L__BB1_250;
$L__BB1_249:
	st.local.u32 	[%rd2+12], %r9;
	mov.b32 	%r462, 0;
$L__BB1_250:
	setp.eq.s32 	%p78, %r13, 0;
	@%p78 bra 	$L__BB1_256;
	mov.b32 	%r247, 0;
	st.local.u32 	[%rd2+44], %r247;
	mul.wide.u32 	%rd67, %r462, 16;
	add.s64 	%rd26, %rd2, %rd67;
	ld.local.u32 	%r135, [%rd26+12];
	setp.eq.s32 	%p79, %r135, 0;
	@%p79 bra 	$L__BB1_255;
	add.s32 	%r462, %r462, 1;
	setp.eq.s32 	%p80, %r135, %r13;
	@%p80 bra 	$L__BB1_254;
	st.local.u32 	[%rd26+28], %r13;
	bra.uni 	$L__BB1_256;
$L__BB1_254:
	st.local.u32 	[%rd26+12], %r42;
	bra.uni 	$L__BB1_256;
$L__BB1_255:
	st.local.u32 	[%rd26+12], %r13;
$L__BB1_256:
	setp.eq.s32 	%p81, %r17, 0;
	@%p81 bra 	$L__BB1_341;
	mov.b32 	%r248, 0;
	st.local.u32 	[%rd2+60], %r248;
	mul.wide.u32 	%rd68, %r462, 16;
	add.s64 	%rd27, %rd2, %rd68;
	ld.local.u32 	%r139, [%rd27+12];
	setp.eq.s32 	%p82, %r139, 0;
	@%p82 bra 	$L__BB1_261;
	setp.eq.s32 	%p83, %r139, %r17;
	@%p83 bra 	$L__BB1_260;
	st.local.u32 	[%rd27+28], %r17;
	bra.uni 	$L__BB1_341;
$L__BB1_260:
	shl.b32 	%r249, %r17, 1;
	st.local.u32 	[%rd27+12], %r249;
	bra.uni 	$L__BB1_341;
$L__BB1_261:
	st.local.u32 	[%rd27+12], %r17;
	bra.uni 	$L__BB1_341;
$L__BB1_262:
	setp.eq.s32 	%p4, %r439, 2;
	@%p4 bra 	$L__BB1_184;
	setp.eq.s32 	%p6, %r10, 0;
	mov.b32 	%r464, 3;
	@%p6 bra 	$L__BB1_269;
	setp.eq.s32 	%p7, %r14, 0;
	mov.b32 	%r183, 0;
	st.local.u32 	[%rd2+32], %r183;
	@%p7 bra 	$L__BB1_268;
	setp.eq.s32 	%p8, %r14, %r10;
	@%p8 bra 	$L__BB1_267;
	st.local.u32 	[%rd2+32], %r10;
	mov.b32 	%r464, 2;
	bra.uni 	$L__BB1_269;
$L__BB1_267:
	st.local.u32 	[%rd2+48], %r43;
	mov.b32 	%r464, 2;
	bra.uni 	$L__BB1_269;
$L__BB1_268:
	st.local.u32 	[%rd2+48], %r10;
$L__BB1_269:
	setp.eq.s32 	%p9, %r6, 0;
	@%p9 bra 	$L__BB1_275;
	mov.b32 	%r187, 0;
	st.local.u32 	[%rd2+16], %r187;
	mul.wide.u32 	%rd39, %r464, 16;
	add.s64 	%rd28, %rd2, %rd39;
	ld.local.u32 	%r141, [%rd28];
	setp.eq.s32 	%p10, %r141, 0;
	@%p10 bra 	$L__BB1_274;
	add.s32 	%r464, %r464, -1;
	setp.eq.s32 	%p11, %r141, %r6;
	@%p11 bra 	$L__BB1_273;
	st.local.u32 	[%rd28+-16], %r6;
	bra.uni 	$L__BB1_275;
$L__BB1_273:
	shl.b32 	%r188, %r6, 1;
	st.local.u32 	[%rd28], %r188;
	bra.uni 	$L__BB1_275;
$L__BB1_274:
	st.local.u32 	[%rd28], %r6;
$L__BB1_275:
	setp.eq.s32 	%p12, %r2, 0;
	@%p12 bra 	$L__BB1_281;
	mov.b32 	%r189, 0;
	st.local.u32 	[%rd2], %r189;
	mul.wide.u32 	%rd40, %r464, 16;
	add.s64 	%rd29, %rd2, %rd40;
	ld.local.u32 	%r145, [%rd29];
	setp.eq.s32 	%p13, %r145, 0;
	@%p13 bra 	$L__BB1_280;
	setp.eq.s32 	%p14, %r145, %r2;
	@%p14 bra 	$L__BB1_279;
	add.s32 	%r190, %r464, -1;
	mul.wide.u32 	%rd41, %r190, 16;
	add.s64 	%rd42, %rd2, %rd41;
	st.local.u32 	[%rd42], %r2;
	bra.uni 	$L__BB1_281;
$L__BB1_279:
	st.local.u32 	[%rd29], %r19;
	bra.uni 	$L__BB1_281;
$L__BB1_280:
	st.local.u32 	[%rd29], %r2;
$L__BB1_281:
	setp.eq.s32 	%p15, %r15, 0;
	@%p15 bra 	$L__BB1_283;
	st.local.u32 	[%rd2+52], %r15;
$L__BB1_283:
	setp.eq.s32 	%p16, %r11, 0;
	mov.b32 	%r466, 3;
	@%p16 bra 	$L__BB1_289;
	setp.eq.s32 	%p17, %r15, 0;
	mov.b32 	%r192, 0;
	st.local.u32 	[%rd2+36], %r192;
	@%p17 bra 	$L__BB1_288;
	setp.eq.s32 	%p18, %r15, %r11;
	@%p18 bra 	$L__BB1_287;
	st.local.u32 	[%rd2+36], %r11;
	mov.b32 	%r466, 2;
	bra.uni 	$L__BB1_289;
$L__BB1_287:
	st.local.u32 	[%rd2+52], %r18;
	mov.b32 	%r466, 2;
	bra.uni 	$L__BB1_289;
$L__BB1_288:
	st.local.u32 	[%rd2+52], %r11;
$L__BB1_289:
	setp.eq.s32 	%p19, %r7, 0;
	@%p19 bra 	$L__BB1_295;
	mov.b32 	%r196, 0;
	st.local.u32 	[%rd2+20], %r196;
	mul.wide.u32 	%rd43, %r466, 16;
	add.s64 	%rd44, %rd2, %rd43;
	add.s64 	%rd30, %rd44, 4;
	ld.local.u32 	%r147, [%rd44+4];
	setp.eq.s32 	%p20, %r147, 0;
	@%p20 bra 	$L__BB1_294;
	add.s32 	%r466, %r466, -1;
	setp.eq.s32 	%p21, %r147, %r7;
	@%p21 bra 	$L__BB1_293;
	st.local.u32 	[%rd30+-16], %r7;
	bra.uni 	$L__BB1_295;
$L__BB1_293:
	shl.b32 	%r197, %r7, 1;
	st.local.u32 	[%rd30], %r197;
	bra.uni 	$L__BB1_295;
$L__BB1_294:
	st.local.u32 	[%rd30], %r7;
$L__BB1_295:
	setp.eq.s32 	%p22, %r3, 0;
	@%p22 bra 	$L__BB1_301;
	add.s64 	%rd45, %rd2, 4;
	mov.b32 	%r198, 0;
	st.local.u32 	[%rd2+4], %r198;
	mul.wide.u32 	%rd46, %r466, 16;
	add.s64 	%rd31, %rd45, %rd46;
	ld.local.u32 	%r151, [%rd31];
	setp.eq.s32 	%p23, %r151, 0;
	@%p23 bra 	$L__BB1_300;
	setp.eq.s32 	%p24, %r151, %r3;
	@%p24 bra 	$L__BB1_299;
	add.s32 	%r199, %r466, -1;
	mul.wide.u32 	%rd47, %r199, 16;
	add.s64 	%rd48, %rd2, %rd47;
	st.local.u32 	[%rd48+4], %r3;
	bra.uni 	$L__BB1_301;
$L__BB1_299:
	st.local.u32 	[%rd31], %r20;
	bra.uni 	$L__BB1_301;
$L__BB1_300:
	st.local.u32 	[%rd31], %r3;
$L__BB1_301:
	setp.eq.s32 	%p25, %r16, 0;
	@%p25 bra 	$L__BB1_303;
	st.local.u32 	[%rd2+56], %r16;
$L__BB1_303:
	setp.eq.s32 	%p26, %r12, 0;
	mov.b32 	%r468, 3;
	@%p26 bra 	$L__BB1_309;
	setp.eq.s32 	%p27, %r16, 0;
	mov.b32 	%r201, 0;
	st.local.u32 	[%rd2+40], %r201;
	@%p27 bra 	$L__BB1_308;
	setp.eq.s32 	%p28, %r16, %r12;
	@%p28 bra 	$L__BB1_307;
	st.local.u32 	[%rd2+40], %r12;
	mov.b32 	%r468, 2;
	bra.uni 	$L__BB1_309;
$L__BB1_307:
	st.local.u32 	[%rd2+56], %r41;
	mov.b32 	%r468, 2;
	bra.uni 	$L__BB1_309;
$L__BB1_308:
	st.local.u32 	[%rd2+56], %r12;
$L__BB1_309:
	setp.eq.s32 	%p29, %r8, 0;
	@%p29 bra 	$L__BB1_315;
	mov.b32 	%r205, 0;
	st.local.u32 	[%rd2+24], %r205;
	mul.wide.u32 	%rd49, %r468, 16;
	add.s64 	%rd50, %rd2, %rd49;
	add.s64 	%rd32, %rd50, 8;
	ld.local.u32 	%r153, [%rd50+8];
	setp.eq.s32 	%p30, %r153, 0;
	@%p30 bra 	$L__BB1_314;
	add.s32 	%r468, %r468, -1;
	setp.eq.s32 	%p31, %r153, %r8;
	@%p31 bra 	$L__BB1_313;
	st.local.u32 	[%rd32+-16], %r8;
	bra.uni 	$L__BB1_315;
$L__BB1_313:
	shl.b32 	%r206, %r8, 1;
	st.local.u32 	[%rd32], %r206;
	bra.uni 	$L__BB1_315;
$L__BB1_314:
	st.local.u32 	[%rd32], %r8;
$L__BB1_315:
	setp.eq.s32 	%p32, %r4, 0;
	@%p32 bra 	$L__BB1_321;
	add.s64 	%rd51, %rd2, 8;
	mov.b32 	%r207, 0;
	st.local.u32 	[%rd2+8], %r207;
	mul.wide.u32 	%rd52, %r468, 16;
	add.s64 	%rd33, %rd51, %rd52;
	ld.local.u32 	%r157, [%rd33];
	setp.eq.s32 	%p33, %r157, 0;
	@%p33 bra 	$L__BB1_320;
	setp.eq.s32 	%p34, %r157, %r4;
	@%p34 bra 	$L__BB1_319;
	add.s32 	%r208, %r468, -1;
	mul.wide.u32 	%rd53, %r208, 16;
	add.s64 	%rd54, %rd2, %rd53;
	st.local.u32 	[%rd54+8], %r4;
	bra.uni 	$L__BB1_321;
$L__BB1_319:
	st.local.u32 	[%rd33], %r21;
	bra.uni 	$L__BB1_321;
$L__BB1_320:
	st.local.u32 	[%rd33], %r4;
$L__BB1_321:
	setp.eq.s32 	%p35, %r17, 0;
	@%p35 bra 	$L__BB1_323;
	st.local.u32 	[%rd2+60], %r17;
$L__BB1_323:
	setp.eq.s32 	%p36, %r13, 0;
	mov.b32 	%r470, 3;
	@%p36 bra 	$L__BB1_329;
	setp.eq.s32 	%p37, %r17, 0;
	mov.b32 	%r210, 0;
	st.local.u32 	[%rd2+44], %r210;
	@%p37 bra 	$L__BB1_328;
	setp.eq.s32 	%p38, %r17, %r13;
	@%p38 bra 	$L__BB1_327;
	st.local.u32 	[%rd2+44], %r13;
	mov.b32 	%r470, 2;
	bra.uni 	$L__BB1_329;
$L__BB1_327:
	st.local.u32 	[%rd2+60], %r42;
	mov.b32 	%r470, 2;
	bra.uni 	$L__BB1_329;
$L__BB1_328:
	st.local.u32 	[%rd2+60], %r13;
$L__BB1_329:
	setp.eq.s32 	%p39, %r9, 0;
	@%p39 bra 	$L__BB1_335;
	mov.b32 	%r214, 0;
	st.local.u32 	[%rd2+28], %r214;
	mul.wide.u32 	%rd55, %r470, 16;
	add.s64 	%rd56, %rd2, %rd55;
	add.s64 	%rd34, %rd56, 12;
	ld.local.u32 	%r159, [%rd56+12];
	setp.eq.s32 	%p40, %r159, 0;
	@%p40 bra 	$L__BB1_334;
	add.s32 	%r470, %r470, -1;
	setp.eq.s32 	%p41, %r159, %r9;
	@%p41 bra 	$L__BB1_333;
	st.local.u32 	[%rd34+-16], %r9;
	bra.uni 	$L__BB1_335;
$L__BB1_333:
	shl.b32 	%r215, %r9, 1;
	st.local.u32 	[%rd34], %r215;
	bra.uni 	$L__BB1_335;
$L__BB1_334:
	st.local.u32 	[%rd34], %r9;
$L__BB1_335:
	setp.eq.s32 	%p42, %r5, 0;
	@%p42 bra 	$L__BB1_341;
	add.s64 	%rd57, %rd2, 12;
	mov.b32 	%r216, 0;
	st.local.u32 	[%rd2+12], %r216;
	mul.wide.u32 	%rd58, %r470, 16;
	add.s64 	%rd35, %rd57, %rd58;
	ld.local.u32 	%r163, [%rd35];
	setp.eq.s32 	%p43, %r163, 0;
	@%p43 bra 	$L__BB1_340;
	setp.eq.s32 	%p44, %r163, %r5;
	@%p44 bra 	$L__BB1_339;
	add.s32 	%r217, %r470, -1;
	mul.wide.u32 	%rd59, %r217, 16;
	add.s64 	%rd60, %rd2, %rd59;
	st.local.u32 	[%rd60+12], %r5;
	bra.uni 	$L__BB1_341;
$L__BB1_339:
	st.local.u32 	[%rd35], %r22;
	bra.uni 	$L__BB1_341;
$L__BB1_340:
	st.local.u32 	[%rd35], %r5;
$L__BB1_341:
	ld.local.u32 	%r164, [%rd2];
	ld.local.u32 	%r165, [%rd2+4];
	ld.local.u32 	%r166, [%rd2+8];
	ld.local.u32 	%r167, [%rd2+12];
	ld.local.u32 	%r168, [%rd2+16];
	ld.local.u32 	%r169, [%rd2+20];
	ld.local.u32 	%r170, [%rd2+24];
	ld.local.u32 	%r171, [%rd2+28];
	ld.local.u32 	%r172, [%rd2+32];
	ld.local.u32 	%r173, [%rd2+36];
	ld.local.u32 	%r174, [%rd2+40];
	ld.local.u32 	%r175, [%rd2+44];
	ld.local.u32 	%r176, [%rd2+48];
	ld.local.u32 	%r177, [%rd2+52];
	ld.local.u32 	%r178, [%rd2+56];
	ld.local.u32 	%r179, [%rd2+60];
	st.local.u32 	[%rd3+4], %r165;
	st.local.u32 	[%rd3+8], %r166;
	st.local.u32 	[%rd3+12], %r167;
	st.local.u32 	[%rd3+16], %r168;
	st.local.u32 	[%rd3+20], %r169;
	st.local.u32 	[%rd3+24], %r170;
	st.local.u32 	[%rd3+28], %r171;
	st.local.u32 	[%rd3+32], %r172;
	st.local.u32 	[%rd3+36], %r173;
	st.local.u32 	[%rd3+40], %r174;
	st.local.u32 	[%rd3+44], %r175;
	st.local.u32 	[%rd3+48], %r176;
	st.local.u32 	[%rd3+52], %r177;
	st.local.u32 	[%rd3+56], %r178;
	st.local.u32 	[%rd3+60], %r179;
	setp.ne.s32 	%p156, %r164, 0;
	mov.b16 	%rs161, 1;
	@%p156 bra 	$L__BB1_343;
	mov.b32 	%r328, 4;
	st.local.u32 	[%rd3], %r328;
	add.u64 	%rd93, %SP, 64;
	{ // callseq 32, 0
	.param .b64 param0;
	st.param.b64 	[param0], %rd93;
	.param .b32 param1;
	st.param.b32 	[param1], %r1;
	.param .b32 retval0;
	call.uni (retval0), 
	_Z13dfsProvesLossRK5boardi, 
	(
	param0, 
	param1
	);
	ld.param.b32 	%r329, [retval0];
	} // callseq 32
	cvt.u16.u32 	%rs68, %r329;
	xor.b16  	%rs161, %rs68, 1;
$L__BB1_343:
	st.local.u32 	[%rd3], %r164;
	st.local.u32 	[%rd3+8], %r166;
	st.local.u32 	[%rd3+12], %r167;
	st.local.u32 	[%rd3+16], %r168;
	st.local.u32 	[%rd3+20], %r169;
	st.local.u32 	[%rd3+24], %r170;
	st.local.u32 	[%rd3+28], %r171;
	st.local.u32 	[%rd3+32], %r172;
	st.local.u32 	[%rd3+36], %r173;
	st.local.u32 	[%rd3+40], %r174;
	st.local.u32 	[%rd3+44], %r175;
	st.local.u32 	[%rd3+48], %r176;
	st.local.u32 	[%rd3+52], %r177;
	st.local.u32 	[%rd3+56], %r178;
	st.local.u32 	[%rd3+60], %r179;
	setp.ne.s32 	%p157, %r165, 0;
	@%p157 bra 	$L__BB1_345;
	mov.b32 	%r331, 4;
	st.local.u32 	[%rd3+4], %r331;
	add.u64 	%rd94, %SP, 64;
	{ // callseq 33, 0
	.param .b64 param0;
	st.param.b64 	[param0], %rd94;
	.param .b32 param1;
	st.param.b32 	[param1], %r1;
	.param .b32 retval0;
	call.uni (retval0), 
	_Z13dfsProvesLossRK5boardi, 
	(
	param0, 
	param1
	);
	ld.param.b32 	%r332, [retval0];
	} // callseq 33
	cvt.u16.u32 	%rs69, %r332;
	setp.eq.s16 	%p158, %rs69, 0;
	setp.ne.s16 	%p159, %rs161, 0;
	and.pred  	%p160, %p158, %p159;
	selp.u16 	%rs161, 1, 0, %p160;
$L__BB1_345:
	st.local.u32 	[%rd3], %r164;
	st.local.u32 	[%rd3+4], %r165;
	st.local.u32 	[%rd3+12], %r167;
	st.local.u32 	[%rd3+16], %r168;
	st.local.u32 	[%rd3+20], %r169;
	st.local.u32 	[%rd3+24], %r170;
	st.local.u32 	[%rd3+28], %r171;
	st.local.u32 	[%rd3+32], %r172;
	st.local.u32 	[%rd3+36], %r173;
	st.local.u32 	[%rd3+40], %r174;
	st.local.u32 	[%rd3+44], %r175;
	st.local.u32 	[%rd3+48], %r176;
	st.local.u32 	[%rd3+52], %r177;
	st.local.u32 	[%rd3+56], %r178;
	st.local.u32 	[%rd3+60], %r179;
	setp.ne.s32 	%p161, %r166, 0;
	@%p161 bra 	$L__BB1_347;
	mov.b32 	%r334, 4;
	st.local.u32 	[%rd3+8], %r334;
	add.u64 	%rd95, %SP, 64;
	{ // callseq 34, 0
	.param .b64 param0;
	st.param.b64 	[param0], %rd95;
	.param .b32 param1;
	st.param.b32 	[param1], %r1;
	.param .b32 retval0;
	call.uni (retval0), 
	_Z13dfsProvesLossRK5boardi, 
	(
	param0, 
	param1
	);
	ld.param.b32 	%r335, [retval0];
	} // callseq 34
	cvt.u16.u32 	%rs70, %r335;
	setp.eq.s16 	%p162, %rs70, 0;
	setp.ne.s16 	%p163, %rs161, 0;
	and.pred  	%p164, %p162, %p163;
	selp.u16 	%rs161, 1, 0, %p164;
$L__BB1_347:
	st.local.u32 	[%rd3], %r164;
	st.local.u32 	[%rd3+4], %r165;
	st.local.u32 	[%rd3+8], %r166;
	st.local.u32 	[%rd3+16], %r168;
	st.local.u32 	[%rd3+20], %r169;
	st.local.u32 	[%rd3+24], %r170;
	st.local.u32 	[%rd3+28], %r171;
	st.local.u32 	[%rd3+32], %r172;
	st.local.u32 	[%rd3+36], %r173;
	st.local.u32 	[%rd3+40], %r174;
	st.local.u32 	[%rd3+44], %r175;
	st.local.u32 	[%rd3+48], %r176;
	st.local.u32 	[%rd3+52], %r177;
	st.local.u32 	[%rd3+56], %r178;
	st.local.u32 	[%rd3+60], %r179;
	setp.ne.s32 	%p165, %r167, 0;
	@%p165 bra 	$L__BB1_349;
	mov.b32 	%r337, 4;
	st.local.u32 	[%rd3+12], %r337;
	add.u64 	%rd96, %SP, 64;
	{ // callseq 35, 0
	.param .b64 param0;
	st.param.b64 	[param0], %rd96;
	.param .b32 param1;
	st.param.b32 	[param1], %r1;
	.param .b32 retval0;
	call.uni (retval0), 
	_Z13dfsProvesLossRK5boardi, 
	(
	param0, 
	param1
	);
	ld.param.b32 	%r338, [retval0];
	} // callseq 35
	cvt.u16.u32 	%rs71, %r338;
	setp.eq.s16 	%p166, %rs71, 0;
	and.b16  	%rs73, %rs161, 255;
	setp.ne.s16 	%p167, %rs73, 0;
	and.pred  	%p168, %p166, %p167;
	selp.u16 	%rs161, 1, 0, %p168;
$L__BB1_349:
	st.local.u32 	[%rd3], %r164;
	st.local.u32 	[%rd3+4], %r165;
	st.local.u32 	[%rd3+8], %r166;
	st.local.u32 	[%rd3+12], %r167;
	st.local.u32 	[%rd3+20], %r169;
	st.local.u32 	[%rd3+24], %r170;
	st.local.u32 	[%rd3+28], %r171;
	st.local.u32 	[%rd3+32], %r172;
	st.local.u32 	[%rd3+36], %r173;
	st.local.u32 	[%rd3+40], %r174;
	st.local.u32 	[%rd3+44], %r175;
	st.local.u32 	[%rd3+48], %r176;
	st.local.u32 	[%rd3+52], %r177;
	st.local.u32 	[%rd3+56], %r178;
	st.local.u32 	[%rd3+60], %r179;
	setp.ne.s32 	%p169, %r168, 0;
	@%p169 bra 	$L__BB1_351;
	mov.b32 	%r340, 4;
	st.local.u32 	[%rd3+16], %r340;
	add.u64 	%rd97, %SP, 64;
	{ // callseq 36, 0
	.param .b64 param0;
	st.param.b64 	[param0], %rd97;
	.param .b32 param1;
	st.param.b32 	[param1], %r1;
	.param .b32 retval0;
	call.uni (retval0), 
	_Z13dfsProvesLossRK5boardi, 
	(
	param0, 
	param1
	);
	ld.param.b32 	%r341, [retval0];
	} // callseq 36
	cvt.u16.u32 	%rs74, %r341;
	setp.eq.s16 	%p170, %rs74, 0;
	and.b16  	%rs76, %rs161, 255;
	setp.ne.s16 	%p171, %rs76, 0;
	and.pred  	%p172, %p170, %p171;
	selp.u16 	%rs161, 1, 0, %p172;
$L__BB1_351:
	st.local.u32 	[%rd3], %r164;
	st.local.u32 	[%rd3+4], %r165;
	st.local.u32 	[%rd3+8], %r166;
	st.local.u32 	[%rd3+12], %r167;
	st.local.u32 	[%rd3+16], %r168;
	st.local.u32 	[%rd3+24], %r170;
	st.local.u32 	[%rd3+28], %r171;
	st.local.u32 	[%rd3+32], %r172;
	st.local.u32 	[%rd3+36], %r173;
	st.local.u32 	[%rd3+40], %r174;
	st.local.u32 	[%rd3+44], %r175;
	st.local.u32 	[%rd3+48], %r176;
	st.local.u32 	[%rd3+52], %r177;
	st.local.u32 	[%rd3+56], %r178;
	st.local.u32 	[%rd3+60], %r179;
	setp.ne.s32 	%p173, %r169, 0;
	@%p173 bra 	$L__BB1_353;
	mov.b32 	%r343, 4;
	st.local.u32 	[%rd3+20], %r343;
	add.u64 	%rd98, %SP, 64;
	{ // callseq 37, 0
	.param .b64 param0;
	st.param.b64 	[param0], %rd98;
	.param .b32 param1;
	st.param.b32 	[param1], %r1;
	.param .b32 retval0;
	call.uni (retval0), 
	_Z13dfsProvesLossRK5boardi, 
	(
	param0, 
	param1
	);
	ld.param.b32 	%r344, [retval0];
	} // callseq 37
	cvt.u16.u32 	%rs77, %r344;
	setp.eq.s16 	%p174, %rs77, 0;
	and.b16  	%rs79, %rs161, 255;
	setp.ne.s16 	%p175, %rs79, 0;
	and.pred  	%p176, %p174, %p175;
	selp.u16 	%rs161, 1, 0, %p176;
$L__BB1_353:
	st.local.u32 	[%rd3], %r164;
	st.local.u32 	[%rd3+4], %r165;
	st.local.u32 	[%rd3+8], %r166;
	st.local.u32 	[%rd3+12], %r167;
	st.local.u32 	[%rd3+16], %r168;
	st.local.u32 	[%rd3+20], %r169;
	st.local.u32 	[%rd3+28], %r171;
	st.local.u32 	[%rd3+32], %r172;
	st.local.u32 	[%rd3+36], %r173;
	st.local.u32 	[%rd3+40], %r174;
	st.local.u32 	[%rd3+44], %r175;
	st.local.u32 	[%rd3+48], %r176;
	st.local.u32 	[%rd3+52], %r177;
	st.local.u32 	[%rd3+56], %r178;
	st.local.u32 	[%rd3+60], %r179;
	setp.ne.s32 	%p177, %r170, 0;
	@%p177 bra 	$L__BB1_355;
	mov.b32 	%r346, 4;
	st.local.u32 	[%rd3+24], %r346;
	add.u64 	%rd99, %SP, 64;
	{ // callseq 38, 0
	.param .b64 param0;
	st.param.b64 	[param0], %rd99;
	.param .b32 param1;
	st.param.b32 	[param1], %r1;
	.param .b32 retval0;
	call.uni (retval0), 
	_Z13dfsProvesLossRK5boardi, 
	(
	param0, 
	param1
	);
	ld.param.b32 	%r347, [retval0];
	} // callseq 38
	cvt.u16.u32 	%rs80, %r347;
	setp.eq.s16 	%p178, %rs80, 0;
	and.b16  	%rs82, %rs161, 255;
	setp.ne.s16 	%p179, %rs82, 0;
	and.pred  	%p180, %p178, %p179;
	selp.u16 	%rs161, 1, 0, %p180;
$L__BB1_355:
	st.local.u32 	[%rd3], %r164;
	st.local.u32 	[%rd3+4], %r165;
	st.local.u32 	[%rd3+8], %r166;
	st.local.u32 	[%rd3+12], %r167;
	st.local.u32 	[%rd3+16], %r168;
	st.local.u32 	[%rd3+20], %r169;
	st.local.u32 	[%rd3+24], %r170;
	st.local.u32 	[%rd3+32], %r172;
	st.local.u32 	[%rd3+36], %r173;
	st.local.u32 	[%rd3+40], %r174;
	st.local.u32 	[%rd3+44], %r175;
	st.local.u32 	[%rd3+48], %r176;
	st.local.u32 	[%rd3+52], %r177;
	st.local.u32 	[%rd3+56], %r178;
	st.local.u32 	[%rd3+60], %r179;
	setp.ne.s32 	%p181, %r171, 0;
	@%p181 bra 	$L__BB1_357;
	mov.b32 	%r349, 4;
	st.local.u32 	[%rd3+28], %r349;
	add.u64 	%rd100, %SP, 64;
	{ // callseq 39, 0
	.param .b64 param0;
	st.param.b64 	[param0], %rd100;
	.param .b32 param1;
	st.param.b32 	[param1], %r1;
	.param .b32 retval0;
	call.uni (retval0), 
	_Z13dfsProvesLossRK5boardi, 
	(
	param0, 
	param1
	);
	ld.param.b32 	%r350, [retval0];
	} // callseq 39
	cvt.u16.u32 	%rs83, %r350;
	setp.eq.s16 	%p182, %rs83, 0;
	and.b16  	%rs85, %rs161, 255;
	setp.ne.s16 	%p183, %rs85, 0;
	and.pred  	%p184, %p182, %p183;
	selp.u16 	%rs161, 1, 0, %p184;
$L__BB1_357:
	st.local.u32 	[%rd3], %r164;
	st.local.u32 	[%rd3+4], %r165;
	st.local.u32 	[%rd3+8], %r166;
	st.local.u32 	[%rd3+12], %r167;
	st.local.u32 	[%rd3+16], %r168;
	st.local.u32 	[%rd3+20], %r169;
	st.local.u32 	[%rd3+24], %r170;
	st.local.u32 	[%rd3+28], %r171;
	st.local.u32 	[%rd3+36], %r173;
	st.local.u32 	[%rd3+40], %r174;
	st.local.u32 	[%rd3+44], %r175;
	st.local.u32 	[%rd3+48], %r176;
	st.local.u32 	[%rd3+52], %r177;
	st.local.u32 	[%rd3+56], %r178;
	st.local.u32 	[%rd3+60], %r179;
	setp.ne.s32 	%p185, %r172, 0;
	@%p185 bra 	$L__BB1_359;
	mov.b32 	%r352, 4;
	st.local.u32 	[%rd3+32], %r352;
	add.u64 	%rd101, %SP, 64;
	{ // callseq 40, 0
	.param .b64 param0;
	st.param.b64 	[param0], %rd101;
	.param .b32 param1;
	st.param.b32 	[param1], %r1;
	.param .b32 retval0;
	call.uni (retval0), 
	_Z13dfsProvesLossRK5boardi, 
	(
	param0, 
	param1
	);
	ld.param.b32 	%r353, [retval0];
	} // callseq 40
	cvt.u16.u32 	%rs86, %r353;
	setp.eq.s16 	%p186, %rs86, 0;
	and.b16  	%rs88, %rs161, 255;
	setp.ne.s16 	%p187, %rs88, 0;
	and.pred  	%p188, %p186, %p187;
	selp.u16 	%rs161, 1, 0, %p188;
$L__BB1_359:
	st.local.u32 	[%rd3], %r164;
	st.local.u32 	[%rd3+4], %r165;
	st.local.u32 	[%rd3+8], %r166;
	st.local.u32 	[%rd3+12], %r167;
	st.local.u32 	[%rd3+16], %r168;
	st.local.u32 	[%rd3+20], %r169;
	st.local.u32 	[%rd3+24], %r170;
	st.local.u32 	[%rd3+28], %r171;
	st.local.u32 	[%rd3+32], %r172;
	st.local.u32 	[%rd3+40], %r174;
	st.local.u32 	[%rd3+44], %r175;
	st.local.u32 	[%rd3+48], %r176;
	st.local.u32 	[%rd3+52], %r177;
	st.local.u32 	[%rd3+56], %r178;
	st.local.u32 	[%rd3+60], %r179;
	setp.ne.s32 	%p189, %r173, 0;
	@%p189 bra 	$L__BB1_361;
	mov.b32 	%r355, 4;
	st.local.u32 	[%rd3+36], %r355;
	add.u64 	%rd102, %SP, 64;
	{ // callseq 41, 0
	.param .b64 param0;
	st.param.b64 	[param0], %rd102;
	.param .b32 param1;
	st.param.b32 	[param1], %r1;
	.param .b32 retval0;
	call.uni (retval0), 
	_Z13dfsProvesLossRK5boardi, 
	(
	param0, 
	param1
	);
	ld.param.b32 	%r356, [retval0];
	} // callseq 41
	cvt.u16.u32 	%rs89, %r356;
	setp.eq.s16 	%p190, %rs89, 0;
	and.b16  	%rs91, %rs161, 255;
	setp.ne.s16 	%p191, %rs91, 0;
	and.pred  	%p192, %p190, %p191;
	selp.u16 	%rs161, 1, 0, %p192;
$L__BB1_361:
	st.local.u32 	[%rd3], %r164;
	st.local.u32 	[%rd3+4], %r165;
	st.local.u32 	[%rd3+8], %r166;
	st.local.u32 	[%rd3+12], %r167;
	st.local.u32 	[%rd3+16], %r168;
	st.local.u32 	[%rd3+20], %r169;
	st.local.u32 	[%rd3+24], %r170;
	st.local.u32 	[%rd3+28], %r171;
	st.local.u32 	[%rd3+32], %r172;
	st.local.u32 	[%rd3+36], %r173;
	st.local.u32 	[%rd3+44], %r175;
	st.local.u32 	[%rd3+48], %r176;
	st.local.u32 	[%rd3+52], %r177;
	st.local.u32 	[%rd3+56], %r178;
	st.local.u32 	[%rd3+60], %r179;
	setp.ne.s32 	%p193, %r174, 0;
	@%p193 bra 	$L__BB1_363;
	mov.b32 	%r358, 4;
	st.local.u32 	[%rd3+40], %r358;
	add.u64 	%rd103, %SP, 64;
	{ // callseq 42, 0
	.param .b64 param0;
	st.param.b64 	[param0], %rd103;
	.param .b32 param1;
	st.param.b32 	[param1], %r1;
	.param .b32 retval0;
	call.uni (retval0), 
	_Z13dfsProvesLossRK5boardi, 
	(
	param0, 
	param1
	);
	ld.param.b32 	%r359, [retval0];
	} // callseq 42
	cvt.u16.u32 	%rs92, %r359;
	setp.eq.s16 	%p194, %rs92, 0;
	and.b16  	%rs94, %rs161, 255;
	setp.ne.s16 	%p195, %rs94, 0;
	and.pred  	%p196, %p194, %p195;
	selp.u16 	%rs161, 1, 0, %p196;
$L__BB1_363:
	st.local.u32 	[%rd3], %r164;
	st.local.u32 	[%rd3+4], %r165;
	st.local.u32 	[%rd3+8], %r166;
	st.local.u32 	[%rd3+12], %r167;
	st.local.u32 	[%rd3+16], %r168;
	st.local.u32 	[%rd3+20], %r169;
	st.local.u32 	[%rd3+24], %r170;
	st.local.u32 	[%rd3+28], %r171;
	st.local.u32 	[%rd3+32], %r172;
	st.local.u32 	[%rd3+36], %r173;
	st.local.u32 	[%rd3+40], %r174;
	st.local.u32 	[%rd3+48], %r176;
	st.local.u32 	[%rd3+52], %r177;
	st.local.u32 	[%rd3+56], %r178;
	st.local.u32 	[%rd3+60], %r179;
	setp.ne.s32 	%p197, %r175, 0;
	@%p197 bra 	$L__BB1_365;
	mov.b32 	%r361, 4;
	st.local.u32 	[%rd3+44], %r361;
	add.u64 	%rd104, %SP, 64;
	{ // callseq 43, 0
	.param .b64 param0;
	st.param.b64 	[param0], %rd104;
	.param .b32 param1;
	st.param.b32 	[param1], %r1;
	.param .b32 retval0;
	call.uni (retval0), 
	_Z13dfsProvesLossRK5boardi, 
	(
	param0, 
	param1
	);
	ld.param.b32 	%r362, [retval0];
	} // callseq 43
	cvt.u16.u32 	%rs95, %r362;
	setp.eq.s16 	%p198, %rs95, 0;
	and.b16  	%rs97, %rs161, 255;
	setp.ne.s16 	%p199, %rs97, 0;
	and.pred  	%p200, %p198, %p199;
	selp.u16 	%rs161, 1, 0, %p200;
$L__BB1_365:
	st.local.u32 	[%rd3], %r164;
	st.local.u32 	[%rd3+4], %r165;
	st.local.u32 	[%rd3+8], %r166;
	st.local.u32 	[%rd3+12], %r167;
	st.local.u32 	[%rd3+16], %r168;
	st.local.u32 	[%rd3+20], %r169;
	st.local.u32 	[%rd3+24], %r170;
	st.local.u32 	[%rd3+28], %r171;
	st.local.u32 	[%rd3+32], %r172;
	st.local.u32 	[%rd3+36], %r173;
	st.local.u32 	[%rd3+40], %r174;
	st.local.u32 	[%rd3+44], %r175;
	st.local.u32 	[%rd3+52], %r177;
	st.local.u32 	[%rd3+56], %r178;
	st.local.u32 	[%rd3+60], %r179;
	setp.ne.s32 	%p201, %r176, 0;
	@%p201 bra 	$L__BB1_367;
	mov.b32 	%r364, 4;
	st.local.u32 	[%rd3+48], %r364;
	add.u64 	%rd105, %SP, 64;
	{ // callseq 44, 0
	.param .b64 param0;
	st.param.b64 	[param0], %rd105;
	.param .b32 param1;
	st.param.b32 	[param1], %r1;
	.param .b32 retval0;
	call.uni (retval0), 
	_Z13dfsProvesLossRK5boardi, 
	(
	param0, 
	param1
	);
	ld.param.b32 	%r365, [retval0];
	} // callseq 44
	cvt.u16.u32 	%rs98, %r365;
	setp.eq.s16 	%p202, %rs98, 0;
	and.b16  	%rs100, %rs161, 255;
	setp.ne.s16 	%p203, %rs100, 0;
	and.pred  	%p204, %p202, %p203;
	selp.u16 	%rs161, 1, 0, %p204;
$L__BB1_367:
	st.local.u32 	[%rd3], %r164;
	st.local.u32 	[%rd3+4], %r165;
	st.local.u32 	[%rd3+8], %r166;
	st.local.u32 	[%rd3+12], %r167;
	st.local.u32 	[%rd3+16], %r168;
	st.local.u32 	[%rd3+20], %r169;
	st.local.u32 	[%rd3+24], %r170;
	st.local.u32 	[%rd3+28], %r171;
	st.local.u32 	[%rd3+32], %r172;
	st.local.u32 	[%rd3+36], %r173;
	st.local.u32 	[%rd3+40], %r174;
	st.local.u32 	[%rd3+44], %r175;
	st.local.u32 	[%rd3+48], %r176;
	st.local.u32 	[%rd3+56], %r178;
	st.local.u32 	[%rd3+60], %r179;
	setp.ne.s32 	%p205, %r177, 0;
	@%p205 bra 	$L__BB1_369;
	mov.b32 	%r367, 4;
	st.local.u32 	[%rd3+52], %r367;
	add.u64 	%rd106, %SP, 64;
	{ // callseq 45, 0
	.param .b64 param0;
	st.param.b64 	[param0], %rd106;
	.param .b32 param1;
	st.param.b32 	[param1], %r1;
	.param .b32 retval0;
	call.uni (retval0), 
	_Z13dfsProvesLossRK5boardi, 
	(
	param0, 
	param1
	);
	ld.param.b32 	%r368, [retval0];
	} // callseq 45
	cvt.u16.u32 	%rs101, %r368;
	setp.eq.s16 	%p206, %rs101, 0;
	and.b16  	%rs103, %rs161, 255;
	setp.ne.s16 	%p207, %rs103, 0;
	and.pred  	%p208, %p206, %p207;
	selp.u16 	%rs161, 1, 0, %p208;
$L__BB1_369:
	st.local.u32 	[%rd3], %r164;
	st.local.u32 	[%rd3+4], %r165;
	st.local.u32 	[%rd3+8], %r166;
	st.local.u32 	[%rd3+12], %r167;
	st.local.u32 	[%rd3+16], %r168;
	st.local.u32 	[%rd3+20], %r169;
	st.local.u32 	[%rd3+24], %r170;
	st.local.u32 	[%rd3+28], %r171;
	st.local.u32 	[%rd3+32], %r172;
	st.local.u32 	[%rd3+36], %r173;
	st.local.u32 	[%rd3+40], %r174;
	st.local.u32 	[%rd3+44], %r175;
	st.local.u32 	[%rd3+48], %r176;
	st.local.u32 	[%rd3+52], %r177;
	st.local.u32 	[%rd3+60], %r179;
	setp.ne.s32 	%p209, %r178, 0;
	@%p209 bra 	$L__BB1_371;
	mov.b32 	%r370, 4;
	st.local.u32 	[%rd3+56], %r370;
	add.u64 	%rd107, %SP, 64;
	{ // callseq 46, 0
	.param .b64 param0;
	st.param.b64 	[param0], %rd107;
	.param .b32 param1;
	st.param.b32 	[param1], %r1;
	.param .b32 retval0;
	call.uni (retval0), 
	_Z13dfsProvesLossRK5boardi, 
	(
	param0, 
	param1
	);
	ld.param.b32 	%r371, [retval0];
	} // callseq 46
	cvt.u16.u32 	%rs104, %r371;
	setp.eq.s16 	%p210, %rs104, 0;
	and.b16  	%rs106, %rs161, 255;
	setp.ne.s16 	%p211, %rs106, 0;
	and.pred  	%p212, %p210, %p211;
	selp.u16 	%rs161, 1, 0, %p212;
$L__BB1_371:
	st.local.u32 	[%rd3], %r164;
	st.local.u32 	[%rd3+4], %r165;
	st.local.u32 	[%rd3+8], %r166;
	st.local.u32 	[%rd3+12], %r167;
	st.local.u32 	[%rd3+16], %r168;
	st.local.u32 	[%rd3+20], %r169;
	st.local.u32 	[%rd3+24], %r170;
	st.local.u32 	[%rd3+28], %r171;
	st.local.u32 	[%rd3+32], %r172;
	st.local.u32 	[%rd3+36], %r173;
	st.local.u32 	[%rd3+40], %r174;
	st.local.u32 	[%rd3+44], %r175;
	st.local.u32 	[%rd3+48], %r176;
	st.local.u32 	[%rd3+52], %r177;
	st.local.u32 	[%rd3+56], %r178;
	setp.ne.s32 	%p213, %r179, 0;
	@%p213 bra 	$L__BB1_373;
	mov.b32 	%r373, 4;
	st.local.u32 	[%rd3+60], %r373;
	add.u64 	%rd108, %SP, 64;
	{ // callseq 47, 0
	.param .b64 param0;
	st.param.b64 	[param0], %rd108;
	.param .b32 param1;
	st.param.b32 	[param1], %r1;
	.param .b32 retval0;
	call.uni (retval0), 
	_Z13dfsProvesLossRK5boardi, 
	(
	param0, 
	param1
	);
	ld.param.b32 	%r374, [retval0];
	} // callseq 47
	cvt.u16.u32 	%rs107, %r374;
	setp.eq.s16 	%p214, %rs107, 0;
	and.b16  	%rs109, %rs161, 255;
	setp.ne.s16 	%p215, %rs109, 0;
	and.pred  	%p216, %p214, %p215;
	selp.u16 	%rs161, 1, 0, %p216;
$L__BB1_373:
	st.local.u32 	[%rd3+4], %r165;
	st.local.u32 	[%rd3+8], %r166;
	st.local.u32 	[%rd3+12], %r167;
	st.local.u32 	[%rd3+16], %r168;
	st.local.u32 	[%rd3+20], %r169;
	st.local.u32 	[%rd3+24], %r170;
	st.local.u32 	[%rd3+28], %r171;
	st.local.u32 	[%rd3+32], %r172;
	st.local.u32 	[%rd3+36], %r173;
	st.local.u32 	[%rd3+40], %r174;
	st.local.u32 	[%rd3+44], %r175;
	st.local.u32 	[%rd3+48], %r176;
	st.local.u32 	[%rd3+52], %r177;
	st.local.u32 	[%rd3+56], %r178;
	st.local.u32 	[%rd3+60], %r179;
	@%p156 bra 	$L__BB1_375;
	mov.b32 	%r376, 2;
	st.local.u32 	[%rd3], %r376;
	add.u64 	%rd109, %SP, 64;
	{ // callseq 48, 0
	.param .b64 param0;
	st.param.b64 	[param0], %rd109;
	.param .b32 param1;
	st.param.b32 	[param1], %r1;
	.param .b32 retval0;
	call.uni (retval0), 
	_Z13dfsProvesLossRK5boardi, 
	(
	param0, 
	param1
	);
	ld.param.b32 	%r377, [retval0];
	} // callseq 48
	cvt.u16.u32 	%rs110, %r377;
	setp.eq.s16 	%p218, %rs110, 0;
	and.b16  	%rs112, %rs161, 255;
	setp.ne.s16 	%p219, %rs112, 0;
	and.pred  	%p220, %p218, %p219;
	selp.u16 	%rs161, 1, 0, %p220;
$L__BB1_375:
	st.local.u32 	[%rd3], %r164;
	st.local.u32 	[%rd3+8], %r166;
	st.local.u32 	[%rd3+12], %r167;
	st.local.u32 	[%rd3+16], %r168;
	st.local.u32 	[%rd3+20], %r169;
	st.local.u32 	[%rd3+24], %r170;
	st.local.u32 	[%rd3+28], %r171;
	st.local.u32 	[%rd3+32], %r172;
	st.local.u32 	[%rd3+36], %r173;
	st.local.u32 	[%rd3+40], %r174;
	st.local.u32 	[%rd3+44], %r175;
	st.local.u32 	[%rd3+48], %r176;
	st.local.u32 	[%rd3+52], %r177;
	st.local.u32 	[%rd3+56], %r178;
	st.local.u32 	[%rd3+60], %r179;
	@%p157 bra 	$L__BB1_377;
	mov.b32 	%r379, 2;
	st.local.u32 	[%rd3+4], %r379;
	add.u64 	%rd110, %SP, 64;
	{ // callseq 49, 0
	.param .b64 param0;
	st.param.b64 	[param0], %rd110;
	.param .b32 param1;
	st.param.b32 	[param1], %r1;
	.param .b32 retval0;
	call.uni (retval0), 
	_Z13dfsProvesLossRK5boardi, 
	(
	param0, 
	param1
	);
	ld.param.b32 	%r380, [retval0];
	} // callseq 49
	cvt.u16.u32 	%rs113, %r380;
	setp.eq.s16 	%p222, %rs113, 0;
	and.b16  	%rs115, %rs161, 255;
	setp.ne.s16 	%p223, %rs115, 0;
	and.pred  	%p224, %p222, %p223;
	selp.u16 	%rs161, 1, 0, %p224;
$L__BB1_377:
	st.local.u32 	[%rd3], %r164;
	st.local.u32 	[%rd3+4], %r165;
	st.local.u32 	[%rd3+12], %r167;
	st.local.u32 	[%rd3+16], %r168;
	st.local.u32 	[%rd3+20], %r169;
	st.local.u32 	[%rd3+24], %r170;
	st.local.u32 	[%rd3+28], %r171;
	st.local.u32 	[%rd3+32], %r172;
	st.local.u32 	[%rd3+36], %r173;
	st.local.u32 	[%rd3+40], %r174;
	st.local.u32 	[%rd3+44], %r175;
	st.local.u32 	[%rd3+48], %r176;
	st.local.u32 	[%rd3+52], %r177;
	st.local.u32 	[%rd3+56], %r178;
	st.local.u32 	[%rd3+60], %r179;
	@%p161 bra 	$L__BB1_379;
	mov.b32 	%r382, 2;
	st.local.u32 	[%rd3+8], %r382;
	add.u64 	%rd111, %SP, 64;
	{ // callseq 50, 0
	.param .b64 param0;
	st.param.b64 	[param0], %rd111;
	.param .b32 param1;
	st.param.b32 	[param1], %r1;
	.param .b32 retval0;
	call.uni (retval0), 
	_Z13dfsProvesLossRK5boardi, 
	(
	param0, 
	param1
	);
	ld.param.b32 	%r383, [retval0];
	} // callseq 50
	cvt.u16.u32 	%rs116, %r383;
	setp.eq.s16 	%p226, %rs116, 0;
	and.b16  	%rs118, %rs161, 255;
	setp.ne.s16 	%p227, %rs118, 0;
	and.pred  	%p228, %p226, %p227;
	selp.u16 	%rs161, 1, 0, %p228;
$L__BB1_379:
	st.local.u32 	[%rd3], %r164;
	st.local.u32 	[%rd3+4], %r165;
	st.local.u32 	[%rd3+8], %r166;
	st.local.u32 	[%rd3+16], %r168;
	st.local.u32 	[%rd3+20], %r169;
	st.local.u32 	[%rd3+24], %r170;
	st.local.u32 	[%rd3+28], %r171;
	st.local.u32 	[%rd3+32], %r172;
	st.local.u32 	[%rd3+36], %r173;
	st.local.u32 	[%rd3+40], %r174;
	st.local.u32 	[%rd3+44], %r175;
	st.local.u32 	[%rd3+48], %r176;
	st.local.u32 	[%rd3+52], %r177;
	st.local.u32 	[%rd3+56], %r178;
	st.local.u32 	[%rd3+60], %r179;
	@%p165 bra 	$L__BB1_381;
	mov.b32 	%r385, 2;
	st.local.u32 	[%rd3+12], %r385;
	add.u64 	%rd112, %SP, 64;
	{ // callseq 51, 0
	.param .b64 param0;
	st.param.b64 	[param0], %rd112;
	.param .b32 param1;
	st.param.b32 	[param1], %r1;
	.param .b32 retval0;
	call.uni (retval0), 
	_Z13dfsProvesLossRK5boardi, 
	(
	param0, 
	param1
	);
	ld.param.b32 	%r386, [retval0];
	} // callseq 51
	cvt.u16.u32 	%rs119, %r386;
	setp.eq.s16 	%p230, %rs119, 0;
	and.b16  	%rs121, %rs161, 255;
	setp.ne.s16 	%p231, %rs121, 0;
	and.pred  	%p232, %p230, %p231;
	selp.u16 	%rs161, 1, 0, %p232;
$L__BB1_381:
	setp.ne.s32 	%p233, %r168, 0;
	st.local.u32 	[%rd3], %r164;
	st.local.u32 	[%rd3+4], %r165;
	st.local.u32 	[%rd3+8], %r166;
	st.local.u32 	[%rd3+12], %r167;
	st.local.u32 	[%rd3+20], %r169;
	st.local.u32 	[%rd3+24], %r170;
	st.local.u32 	[%rd3+28], %r171;
	st.local.u32 	[%rd3+32], %r172;
	st.local.u32 	[%rd3+36], %r173;
	st.local.u32 	[%rd3+40], %r174;
	st.local.u32 	[%rd3+44], %r175;
	st.local.u32 	[%rd3+48], %r176;
	st.local.u32 	[%rd3+52], %r177;
	st.local.u32 	[%rd3+56], %r178;
	st.local.u32 	[%rd3+60], %r179;
	@%p233 bra 	$L__BB1_383;
	mov.b32 	%r388, 2;
	st.local.u32 	[%rd3+16], %r388;
	add.u64 	%rd113, %SP, 64;
	{ // callseq 52, 0
	.param .b64 param0;
	st.param.b64 	[param0], %rd113;
	.param .b32 param1;
	st.param.b32 	[param1], %r1;
	.param .b32 retval0;
	call.uni (retval0), 
	_Z13dfsProvesLossRK5boardi, 
	(
	param0, 
	param1
	);
	ld.param.b32 	%r389, [retval0];
	} // callseq 52
	cvt.u16.u32 	%rs122, %r389;
	setp.eq.s16 	%p234, %rs122, 0;
	and.b16  	%rs124, %rs161, 255;
	setp.ne.s16 	%p235, %rs124, 0;
	and.pred  	%p236, %p234, %p235;
	selp.u16 	%rs161, 1, 0, %p236;
$L__BB1_383:
	setp.ne.s32 	%p237, %r169, 0;
	st.local.u32 	[%rd3], %r164;
	st.local.u32 	[%rd3+4], %r165;
	st.local.u32 	[%rd3+8], %r166;
	st.local.u32 	[%rd3+12], %r167;
	st.local.u32 	[%rd3+16], %r168;
	st.local.u32 	[%rd3+24], %r170;
	st.local.u32 	[%rd3+28], %r171;
	st.local.u32 	[%rd3+32], %r172;
	st.local.u32 	[%rd3+36], %r173;
	st.local.u32 	[%rd3+40], %r174;
	st.local.u32 	[%rd3+44], %r175;
	st.local.u32 	[%rd3+48], %r176;
	st.local.u32 	[%rd3+52], %r177;
	st.local.u32 	[%rd3+56], %r178;
	st.local.u32 	[%rd3+60], %r179;
	@%p237 bra 	$L__BB1_385;
	mov.b32 	%r391, 2;
	st.local.u32 	[%rd3+20], %r391;
	add.u64 	%rd114, %SP, 64;
	{ // callseq 53, 0
	.param .b64 param0;
	st.param.b64 	[param0], %rd114;
	.param .b32 param1;
	st.param.b32 	[param1], %r1;
	.param .b32 retval0;
	call.uni (retval0), 
	_Z13dfsProvesLossRK5boardi, 
	(
	param0, 
	param1
	);
	ld.param.b32 	%r392, [retval0];
	} // callseq 53
	cvt.u16.u32 	%rs125, %r392;
	setp.eq.s16 	%p238, %rs125, 0;
	and.b16  	%rs127, %rs161, 255;
	setp.ne.s16 	%p239, %rs127, 0;
	and.pred  	%p240, %p238, %p239;
	selp.u16 	%rs161, 1, 0, %p240;
$L__BB1_385:
	setp.ne.s32 	%p241, %r170, 0;
	st.local.u32 	[%rd3], %r164;
	st.local.u32 	[%rd3+4], %r165;
	st.local.u32 	[%rd3+8], %r166;
	st.local.u32 	[%rd3+12], %r167;
	st.local.u32 	[%rd3+16], %r168;
	st.local.u32 	[%rd3+20], %r169;
	st.local.u32 	[%rd3+28], %r171;
	st.local.u32 	[%rd3+32], %r172;
	st.local.u32 	[%rd3+36], %r173;
	st.local.u32 	[%rd3+40], %r174;
	st.local.u32 	[%rd3+44], %r175;
	st.local.u32 	[%rd3+48], %r176;
	st.local.u32 	[%rd3+52], %r177;
	st.local.u32 	[%rd3+56], %r178;
	st.local.u32 	[%rd3+60], %r179;
	@%p241 bra 	$L__BB1_387;
	mov.b32 	%r394, 2;
	st.local.u32 	[%rd3+24], %r394;
	add.u64 	%rd115, %SP, 64;
	{ // callseq 54, 0
	.param .b64 param0;
	st.param.b64 	[param0], %rd115;
	.param .b32 param1;
	st.param.b32 	[param1], %r1;
	.param .b32 retval0;
	call.uni (retval0), 
	_Z13dfsProvesLossRK5boardi, 
	(
	param0, 
	param1
	);
	ld.param.b32 	%r395, [retval0];
	} // callseq 54
	cvt.u16.u32 	%rs128, %r395;
	setp.eq.s16 	%p242, %rs128, 0;
	and.b16  	%rs130, %rs161, 255;
	setp.ne.s16 	%p243, %rs130, 0;
	and.pred  	%p244, %p242, %p243;
	selp.u16 	%rs161, 1, 0, %p244;
$L__BB1_387:
	setp.ne.s32 	%p245, %r171, 0;
	st.local.u32 	[%rd3], %r164;
	st.local.u32 	[%rd3+4], %r165;
	st.local.u32 	[%rd3+8], %r166;
	st.local.u32 	[%rd3+12], %r167;
	st.local.u32 	[%rd3+16], %r168;
	st.local.u32 	[%rd3+20], %r169;
	st.local.u32 	[%rd3+24], %r170;
	st.local.u32 	[%rd3+32], %r172;
	st.local.u32 	[%rd3+36], %r173;
	st.local.u32 	[%rd3+40], %r174;
	st.local.u32 	[%rd3+44], %r175;
	st.local.u32 	[%rd3+48], %r176;
	st.local.u32 	[%rd3+52], %r177;
	st.local.u32 	[%rd3+56], %r178;
	st.local.u32 	[%rd3+60], %r179;
	@%p245 bra 	$L__BB1_389;
	mov.b32 	%r397, 2;
	st.local.u32 	[%rd3+28], %r397;
	add.u64 	%rd116, %SP, 64;
	{ // callseq 55, 0
	.param .b64 param0;
	st.param.b64 	[param0], %rd116;
	.param .b32 param1;
	st.param.b32 	[param1], %r1;
	.param .b32 retval0;
	call.uni (retval0), 
	_Z13dfsProvesLossRK5boardi, 
	(
	param0, 
	param1
	);
	ld.param.b32 	%r398, [retval0];
	} // callseq 55
	cvt.u16.u32 	%rs131, %r398;
	setp.eq.s16 	%p246, %rs131, 0;
	and.b16  	%rs133, %rs161, 255;
	setp.ne.s16 	%p247, %rs133, 0;
	and.pred  	%p248, %p246, %p247;
	selp.u16 	%rs161, 1, 0, %p248;
$L__BB1_389:
	setp.ne.s32 	%p249, %r172, 0;
	st.local.u32 	[%rd3], %r164;
	st.local.u32 	[%rd3+4], %r165;
	st.local.u32 	[%rd3+8], %r166;
	st.local.u32 	[%rd3+12], %r167;
	st.local.u32 	[%rd3+16], %r168;
	st.local.u32 	[%rd3+20], %r169;
	st.local.u32 	[%rd3+24], %r170;
	st.local.u32 	[%rd3+28], %r171;
	st.local.u32 	[%rd3+36], %r173;
	st.local.u32 	[%rd3+40], %r174;
	st.local.u32 	[%rd3+44], %r175;
	st.local.u32 	[%rd3+48], %r176;
	st.local.u32 	[%rd3+52], %r177;
	st.local.u32 	[%rd3+56], %r178;
	st.local.u32 	[%rd3+60], %r179;
	@%p249 bra 	$L__BB1_391;
	mov.b32 	%r400, 2;
	st.local.u32 	[%rd3+32], %r400;
	add.u64 	%rd117, %SP, 64;
	{ // callseq 56, 0
	.param .b64 param0;
	st.param.b64 	[param0], %rd117;
	.param .b32 param1;
	st.param.b32 	[param1], %r1;
	.param .b32 retval0;
	call.uni (retval0), 
	_Z13dfsProvesLossRK5boardi, 
	(
	param0, 
	param1
	);
	ld.param.b32 	%r401, [retval0];
	} // callseq 56
	cvt.u16.u32 	%rs134, %r401;
	setp.eq.s16 	%p250, %rs134, 0;
	and.b16  	%rs136, %rs161, 255;
	setp.ne.s16 	%p251, %rs136, 0;
	and.pred  	%p252, %p250, %p251;
	selp.u16 	%rs161, 1, 0, %p252;
$L__BB1_391:
	setp.ne.s32 	%p253, %r173, 0;
	st.local.u32 	[%rd3], %r164;
	st.local.u32 	[%rd3+4], %r165;
	st.local.u32 	[%rd3+8], %r166;
	st.local.u32 	[%rd3+12], %r167;
	st.local.u32 	[%rd3+16], %r168;
	st.local.u32 	[%rd3+20], %r169;
	st.local.u32 	[%rd3+24], %r170;
	st.local.u32 	[%rd3+28], %r171;
	st.local.u32 	[%rd3+32], %r172;
	st.local.u32 	[%rd3+40], %r174;
	st.local.u32 	[%rd3+44], %r175;
	st.local.u32 	[%rd3+48], %r176;
	st.local.u32 	[%rd3+52], %r177;
	st.local.u32 	[%rd3+56], %r178;
	st.local.u32 	[%rd3+60], %r179;
	@%p253 bra 	$L__BB1_393;
	mov.b32 	%r403, 2;
	st.local.u32 	[%rd3+36], %r403;
	add.u64 	%rd118, %SP, 64;
	{ // callseq 57, 0
	.param .b64 param0;
	st.param.b64 	[param0], %rd118;
	.param .b32 param1;
	st.param.b32 	[param1], %r1;
	.param .b32 retval0;
	call.uni (retval0), 
	_Z13dfsProvesLossRK5boardi, 
	(
	param0, 
	param1
	);
	ld.param.b32 	%r404, [retval0];
	} // callseq 57
	cvt.u16.u32 	%rs137, %r404;
	setp.eq.s16 	%p254, %rs137, 0;
	and.b16  	%rs139, %rs161, 255;
	setp.ne.s16 	%p255, %rs139, 0;
	and.pred  	%p256, %p254, %p255;
	selp.u16 	%rs161, 1, 0, %p256;
$L__BB1_393:
	setp.ne.s32 	%p257, %r174, 0;
	st.local.u32 	[%rd3], %r164;
	st.local.u32 	[%rd3+4], %r165;
	st.local.u32 	[%rd3+8], %r166;
	st.local.u32 	[%rd3+12], %r167;
	st.local.u32 	[%rd3+16], %r168;
	st.local.u32 	[%rd3+20], %r169;
	st.local.u32 	[%rd3+24], %r170;
	st.local.u32 	[%rd3+28], %r171;
	st.local.u32 	[%rd3+32], %r172;
	st.local.u32 	[%rd3+36], %r173;
	st.local.u32 	[%rd3+44], %r175;
	st.local.u32 	[%rd3+48], %r176;
	st.local.u32 	[%rd3+52], %r177;
	st.local.u32 	[%rd3+56], %r178;
	st.local.u32 	[%rd3+60], %r179;
	@%p257 bra 	$L__BB1_395;
	mov.b32 	%r406, 2;
	st.local.u32 	[%rd3+40], %r406;
	add.u64 	%rd119, %SP, 64;
	{ // callseq 58, 0
	.param .b64 param0;
	st.param.b64 	[param0], %rd119;
	.param .b32 param1;
	st.param.b32 	[param1], %r1;
	.param .b32 retval0;
	call.uni (retval0), 
	_Z13dfsProvesLossRK5boardi, 
	(
	param0, 
	param1
	);
	ld.param.b32 	%r407, [retval0];
	} // callseq 58
	cvt.u16.u32 	%rs140, %r407;
	setp.eq.s16 	%p258, %rs140, 0;
	and.b16  	%rs142, %rs161, 255;
	setp.ne.s16 	%p259, %rs142, 0;
	and.pred  	%p260, %p258, %p259;
	selp.u16 	%rs161, 1, 0, %p260;
$L__BB1_395:
	setp.ne.s32 	%p261, %r175, 0;
	st.local.u32 	[%rd3], %r164;
	st.local.u32 	[%rd3+4], %r165;
	st.local.u32 	[%rd3+8], %r166;
	st.local.u32 	[%rd3+12], %r167;
	st.local.u32 	[%rd3+16], %r168;
	st.local.u32 	[%rd3+20], %r169;
	st.local.u32 	[%rd3+24], %r170;
	st.local.u32 	[%rd3+28], %r171;
	st.local.u32 	[%rd3+32], %r172;
	st.local.u32 	[%rd3+36], %r173;
	st.local.u32 	[%rd3+40], %r174;
	st.local.u32 	[%rd3+48], %r176;
	st.local.u32 	[%rd3+52], %r177;
	st.local.u32 	[%rd3+56], %r178;
	st.local.u32 	[%rd3+60], %r179;
	@%p261 bra 	$L__BB1_397;
	mov.b32 	%r409, 2;
	st.local.u32 	[%rd3+44], %r409;
	add.u64 	%rd120, %SP, 64;
	{ // callseq 59, 0
	.param .b64 param0;
	st.param.b64 	[param0], %rd120;
	.param .b32 param1;
	st.param.b32 	[param1], %r1;
	.param .b32 retval0;
	call.uni (retval0), 
	_Z13dfsProvesLossRK5boardi, 
	(
	param0, 
	param1
	);
	ld.param.b32 	%r410, [retval0];
	} // callseq 59
	cvt.u16.u32 	%rs143, %r410;
	setp.eq.s16 	%p262, %rs143, 0;
	and.b16  	%rs145, %rs161, 255;
	setp.ne.s16 	%p263, %rs145, 0;
	and.pred  	%p264, %p262, %p263;
	selp.u16 	%rs161, 1, 0, %p264;
$L__BB1_397:
	setp.ne.s32 	%p265, %r176, 0;
	st.local.u32 	[%rd3], %r164;
	st.local.u32 	[%rd3+4], %r165;
	st.local.u32 	[%rd3+8], %r166;
	st.local.u32 	[%rd3+12], %r167;
	st.local.u32 	[%rd3+16], %r168;
	st.local.u32 	[%rd3+20], %r169;
	st.local.u32 	[%rd3+24], %r170;
	st.local.u32 	[%rd3+28], %r171;
	st.local.u32 	[%rd3+32], %r172;
	st.local.u32 	[%rd3+36], %r173;
	st.local.u32 	[%rd3+40], %r174;
	st.local.u32 	[%rd3+44], %r175;
	st.local.u32 	[%rd3+52], %r177;
	st.local.u32 	[%rd3+56], %r178;
	st.local.u32 	[%rd3+60], %r179;
	@%p265 bra 	$L__BB1_399;
	mov.b32 	%r412, 2;
	st.local.u32 	[%rd3+48], %r412;
	add.u64 	%rd121, %SP, 64;
	{ // callseq 60, 0
	.param .b64 param0;
	st.param.b64 	[param0], %rd121;
	.param .b32 param1;
	st.param.b32 	[param1], %r1;
	.param .b32 retval0;
	call.uni (retval0), 
	_Z13dfsProvesLossRK5boardi, 
	(
	param0, 
	param1
	);
	ld.param.b32 	%r413, [retval0];
	} // callseq 60
	cvt.u16.u32 	%rs146, %r413;
	setp.eq.s16 	%p266, %rs146, 0;
	and.b16  	%rs148, %rs161, 255;
	setp.ne.s16 	%p267, %rs148, 0;
	and.pred  	%p268, %p266, %p267;
	selp.u16 	%rs161, 1, 0, %p268;
$L__BB1_399:
	setp.ne.s32 	%p269, %r177, 0;
	st.local.u32 	[%rd3], %r164;
	st.local.u32 	[%rd3+4], %r165;
	st.local.u32 	[%rd3+8], %r166;
	st.local.u32 	[%rd3+12], %r167;
	st.local.u32 	[%rd3+16], %r168;
	st.local.u32 	[%rd3+20], %r169;
	st.local.u32 	[%rd3+24], %r170;
	st.local.u32 	[%rd3+28], %r171;
	st.local.u32 	[%rd3+32], %r172;
	st.local.u32 	[%rd3+36], %r173;
	st.local.u32 	[%rd3+40], %r174;
	st.local.u32 	[%rd3+44], %r175;
	st.local.u32 	[%rd3+48], %r176;
	st.local.u32 	[%rd3+56], %r178;
	st.local.u32 	[%rd3+60], %r179;
	@%p269 bra 	$L__BB1_401;
	mov.b32 	%r415, 2;
	st.local.u32 	[%rd3+52], %r415;
	add.u64 	%rd122, %SP, 64;
	{ // callseq 61, 0
	.param .b64 param0;
	st.param.b64 	[param0], %rd122;
	.param .b32 param1;
	st.param.b32 	[param1], %r1;
	.param .b32 retval0;
	call.uni (retval0), 
	_Z13dfsProvesLossRK5boardi, 
	(
	param0, 
	param1
	);
	ld.param.b32 	%r416, [retval0];
	} // callseq 61
	cvt.u16.u32 	%rs149, %r416;
	setp.eq.s16 	%p270, %rs149, 0;
	and.b16  	%rs151, %rs161, 255;
	setp.ne.s16 	%p271, %rs151, 0;
	and.pred  	%p272, %p270, %p271;
	selp.u16 	%rs161, 1, 0, %p272;
$L__BB1_401:
	setp.ne.s32 	%p273, %r178, 0;
	st.local.u32 	[%rd3], %r164;
	st.local.u32 	[%rd3+4], %r165;
	st.local.u32 	[%rd3+8], %r166;
	st.local.u32 	[%rd3+12], %r167;
	st.local.u32 	[%rd3+16], %r168;
	st.local.u32 	[%rd3+20], %r169;
	st.local.u32 	[%rd3+24], %r170;
	st.local.u32 	[%rd3+28], %r171;
	st.local.u32 	[%rd3+32], %r172;
	st.local.u32 	[%rd3+36], %r173;
	st.local.u32 	[%rd3+40], %r174;
	st.local.u32 	[%rd3+44], %r175;
	st.local.u32 	[%rd3+48], %r176;
	st.local.u32 	[%rd3+52], %r177;
	st.local.u32 	[%rd3+60], %r179;
	@%p273 bra 	$L__BB1_403;
	mov.b32 	%r418, 2;
	st.local.u32 	[%rd3+56], %r418;
	add.u64 	%rd123, %SP, 64;
	{ // callseq 62, 0
	.param .b64 param0;
	st.param.b64 	[param0], %rd123;
	.param .b32 param1;
	st.param.b32 	[param1], %r1;
	.param .b32 retval0;
	call.uni (retval0), 
	_Z13dfsProvesLossRK5boardi, 
	(
	param0, 
	param1
	);
	ld.param.b32 	%r419, [retval0];
	} // callseq 62
	cvt.u16.u32 	%rs152, %r419;
	setp.eq.s16 	%p274, %rs152, 0;
	and.b16  	%rs154, %rs161, 255;
	setp.ne.s16 	%p275, %rs154, 0;
	and.pred  	%p276, %p274, %p275;
	selp.u16 	%rs161, 1, 0, %p276;
$L__BB1_403:
	setp.ne.s32 	%p277, %r179, 0;
	st.local.u32 	[%rd3], %r164;
	st.local.u32 	[%rd3+4], %r165;
	st.local.u32 	[%rd3+8], %r166;
	st.local.u32 	[%rd3+12], %r167;
	st.local.u32 	[%rd3+16], %r168;
	st.local.u32 	[%rd3+20], %r169;
	st.local.u32 	[%rd3+24], %r170;
	st.local.u32 	[%rd3+28], %r171;
	st.local.u32 	[%rd3+32], %r172;
	st.local.u32 	[%rd3+36], %r173;
	st.local.u32 	[%rd3+40], %r174;
	st.local.u32 	[%rd3+44], %r175;
	st.local.u32 	[%rd3+48], %r176;
	st.local.u32 	[%rd3+52], %r177;
	st.local.u32 	[%rd3+56], %r178;
	st.local.u32 	[%rd3+60], %r179;
	@%p277 bra 	$L__BB1_405;
	mov.b32 	%r421, 2;
	st.local.u32 	[%rd3+60], %r421;
	add.u64 	%rd124, %SP, 64;
	{ // callseq 63, 0
	.param .b64 param0;
	st.param.b64 	[param0], %rd124;
	.param .b32 param1;
	st.param.b32 	[param1], %r1;
	.param .b32 retval0;
	call.uni (retval0), 
	_Z13dfsProvesLossRK5boardi, 
	(
	param0, 
	param1
	);
	ld.param.b32 	%r422, [retval0];
	} // callseq 63
	cvt.u16.u32 	%rs155, %r422;
	setp.eq.s16 	%p278, %rs155, 0;
	and.b16  	%rs157, %rs161, 255;
	setp.ne.s16 	%p279, %rs157, 0;
	and.pred  	%p280, %p278, %p279;
	selp.u16 	%rs161, 1, 0, %p280;
$L__BB1_405:
	setp.eq.s16 	%p281, %rs161, 0;
	mov.b16 	%rs192, 0;
	@%p281 bra 	$L__BB1_37;
$L__BB1_406:
	cvt.u32.u16 	%r438, %rs192;
	st.param.b32 	[func_retval0], %r438;
	ret;

}
	// .globl	_Z11init_randomP17curandStateXORWOWy
.visible .entry _Z11init_randomP17curandStateXORWOWy(
	.param .u64 .ptr .align 1 _Z11init_randomP17curandStateXORWOWy_param_0,
	.param .u64 _Z11init_randomP17curandStateXORWOWy_param_1
)
{
	.reg .pred 	%p<26>;
	.reg .b32 	%r<410>;
	.reg .b64 	%rd<18>;

	ld.param.u64 	%rd7, [_Z11init_randomP17curandStateXORWOWy_param_0];
	ld.param.u64 	%rd17, [_Z11init_randomP17curandStateXORWOWy_param_1];
	mov.u32 	%r183, %ctaid.x;
	mov.u32 	%r184, %ntid.x;
	mov.u32 	%r185, %tid.x;
	mad.lo.s32 	%r1, %r183, %r184, %r185;
	setp.gt.s32 	%p1, %r1, 4095;
	@%p1 bra 	$L__BB2_44;
	cvta.to.global.u64 	%rd9, %rd7;
	mul.wide.s32 	%rd10, %r1, 48;
	add.s64 	%rd1, %rd9, %rd10;
	xor.b32  	%r186, %r1, -1429050551;
	mul.lo.s32 	%r187, %r186, 1099087573;
	setp.gt.s32 	%p2, %r1, -1;
	selp.b32 	%r188, -644748465, -1947113066, %p2;
	add.s32 	%r189, %r188, %r187;
	add.s32 	%r190, %r189, 6615241;
	add.s32 	%r191, %r187, 123456789;
	st.global.v2.u32 	[%rd1], {%r190, %r191};
	xor.b32  	%r192, %r187, 362436069;
	add.s32 	%r193, %r188, 521288629;
	st.global.v2.u32 	[%rd1+8], {%r192, %r193};
	xor.b32  	%r194, %r188, 88675123;
	add.s32 	%r195, %r187, 5783321;
	st.global.v2.u32 	[%rd1+16], {%r194, %r195};
	setp.eq.s64 	%p3, %rd17, 0;
	@%p3 bra 	$L__BB2_43;
	mov.b32 	%r316, 0;
	mov.u64 	%rd12, precalc_xorwow_matrix;
$L__BB2_3:
	and.b64  	%rd3, %rd17, 3;
	setp.eq.s64 	%p4, %rd3, 0;
	@%p4 bra 	$L__BB2_42;
	mul.wide.u32 	%rd11, %r316, 3200;
	add.s64 	%rd4, %rd12, %rd11;
	cvt.u32.u64 	%r3, %rd3;
	mov.b32 	%r317, 0;
$L__BB2_5:
	mov.b32 	%r330, 0;
	mov.u32 	%r331, %r330;
	mov.u32 	%r332, %r330;
	mov.u32 	%r333, %r330;
	mov.u32 	%r334, %r330;
	mov.u32 	%r323, %r330;
$L__BB2_6:
	mul.wide.u32 	%rd13, %r323, 4;
	add.s64 	%rd14, %rd1, %rd13;
	ld.global.u32 	%r11, [%rd14+4];
	shl.b32 	%r12, %r323, 5;
	mov.b32 	%r329, 0;
$L__BB2_7:
	.pragma "nounroll";
	shr.u32 	%r200, %r11, %r329;
	and.b32  	%r201, %r200, 1;
	setp.eq.b32 	%p5, %r201, 1;
	not.pred 	%p6, %p5;
	add.s32 	%r202, %r12, %r329;
	mul.lo.s32 	%r203, %r202, 5;
	mul.wide.u32 	%rd15, %r203, 4;
	add.s64 	%rd5, %rd4, %rd15;
	@%p6 bra 	$L__BB2_9;
	ld.global.u32 	%r204, [%rd5];
	xor.b32  	%r334, %r334, %r204;
	ld.global.u32 	%r205, [%rd5+4];
	xor.b32  	%r333, %r333, %r205;
	ld.global.u32 	%r206, [%rd5+8];
	xor.b32  	%r332, %r332, %r206;
	ld.global.u32 	%r207, [%rd5+12];
	xor.b32  	%r331, %r331, %r207;
	ld.global.u32 	%r208, [%rd5+16];
	xor.b32  	%r330, %r330, %r208;
$L__BB2_9:
	and.b32  	%r210, %r200, 2;
	setp.eq.s32 	%p7, %r210, 0;
	@%p7 bra 	$L__BB2_11;
	ld.global.u32 	%r211, [%rd5+20];
	xor.b32  	%r334, %r334, %r211;
	ld.global.u32 	%r212, [%rd5+24];
	xor.b32  	%r333, %r333, %r212;
	ld.global.u32 	%r213, [%rd5+28];
	xor.b32  	%r332, %r332, %r213;
	ld.global.u32 	%r214, [%rd5+32];
	xor.b32  	%r331, %r331, %r214;
	ld.global.u32 	%r215, [%rd5+36];
	xor.b32  	%r330, %r330, %r215;
$L__BB2_11:
	and.b32  	%r217, %r200, 4;
	setp.eq.s32 	%p8, %r217, 0;
	@%p8 bra 	$L__BB2_13;
	ld.global.u32 	%r218, [%rd5+40];
	xor.b32  	%r334, %r334, %r218;
	ld.global.u32 	%r219, [%rd5+44];
	xor.b32  	%r333, %r333, %r219;
	ld.global.u32 	%r220, [%rd5+48];
	xor.b32  	%r332, %r332, %r220;
	ld.global.u32 	%r221, [%rd5+52];
	xor.b32  	%r331, %r331, %r221;
	ld.global.u32 	%r222, [%rd5+56];
	xor.b32  	%r330, %r330, %r222;
$L__BB2_13:
	and.b32  	%r224, %r200, 8;
	setp.eq.s32 	%p9, %r224, 0;
	@%p9 bra 	$L__BB2_15;
	ld.global.u32 	%r225, [%rd5+60];
	xor.b32  	%r334, %r334, %r225;
	ld.global.u32 	%r226, [%rd5+64];
	xor.b32  	%r333, %r333, %r226;
	ld.global.u32 	%r227, [%rd5+68];
	xor.b32  	%r332, %r332, %r227;
	ld.global.u32 	%r228, [%rd5+72];
	xor.b32  	%r331, %r331, %r228;
	ld.global.u32 	%r229, [%rd5+76];
	xor.b32  	%r330, %r330, %r229;
$L__BB2_15:
	and.b32  	%r231, %r200, 16;
	setp.eq.s32 	%p10, %r231, 0;
	@%p10 bra 	$L__BB2_17;
	ld.global.u32 	%r232, [%rd5+80];
	xor.b32  	%r334, %r334, %r232;
	ld.global.u32 	%r233, [%rd5+84];
	xor.b32  	%r333, %r333, %r233;
	ld.global.u32 	%r234, [%rd5+88];
	xor.b32  	%r332, %r332, %r234;
	ld.global.u32 	%r235, [%rd5+92];
	xor.b32  	%r331, %r331, %r235;
	ld.global.u32 	%r236, [%rd5+96];
	xor.b32  	%r330, %r330, %r236;
$L__BB2_17:
	and.b32  	%r238, %r200, 32;
	setp.eq.s32 	%p11, %r238, 0;
	@%p11 bra 	$L__BB2_19;
	ld.global.u32 	%r239, [%rd5+100];
	xor.b32  	%r334, %r334, %r239;
	ld.global.u32 	%r240, [%rd5+104];
	xor.b32  	%r333, %r333, %r240;
	ld.global.u32 	%r241, [%rd5+108];
	xor.b32  	%r332, %r332, %r241;
	ld.global.u32 	%r242, [%rd5+112];
	xor.b32  	%r331, %r331, %r242;
	ld.global.u32 	%r243, [%rd5+116];
	xor.b32  	%r330, %r330, %r243;
$L__BB2_19:
	and.b32  	%r245, %r200, 64;
	setp.eq.s32 	%p12, %r245, 0;
	@%p12 bra 	$L__BB2_21;
	ld.global.u32 	%r246, [%rd5+120];
	xor.b32  	%r334, %r334, %r246;
	ld.global.u32 	%r247, [%rd5+124];
	xor.b32  	%r333, %r333, %r247;
	ld.global.u32 	%r248, [%rd5+128];
	xor.b32  	%r332, %r332, %r248;
	ld.global.u32 	%r249, [%rd5+132];
	xor.b32  	%r331, %r331, %r249;
	ld.global.u32 	%r250, [%rd5+136];
	xor.b32  	%r330, %r330, %r250;
$L__BB2_21:
	and.b32  	%r252, %r200, 128;
	setp.eq.s32 	%p13, %r252, 0;
	@%p13 bra 	$L__BB2_23;
	ld.global.u32 	%r253, [%rd5+140];
	xor.b32  	%r334, %r334, %r253;
	ld.global.u32 	%r254, [%rd5+144];
	xor.b32  	%r333, %r333, %r254;
	ld.global.u32 	%r255, [%rd5+148];
	xor.b32  	%r332, %r332, %r255;
	ld.global.u32 	%r256, [%rd5+152];
	xor.b32  	%r331, %r331, %r256;
	ld.global.u32 	%r257, [%rd5+156];
	xor.b32  	%r330, %r330, %r257;
$L__BB2_23:
	and.b32  	%r259, %r200, 256;
	setp.eq.s32 	%p14, %r259, 0;
	@%p14 bra 	$L__BB2_25;
	ld.global.u32 	%r260, [%rd5+160];
	xor.b32  	%r334, %r334, %r260;
	ld.global.u32 	%r261, [%rd5+164];
	xor.b32  	%r333, %r333, %r261;
	ld.global.u32 	%r262, [%rd5+168];
	xor.b32  	%r332, %r332, %r262;
	ld.global.u32 	%r263, [%rd5+172];
	xor.b32  	%r331, %r331, %r263;
	ld.global.u32 	%r264, [%rd5+176];
	xor.b32  	%r330, %r330, %r264;
$L__BB2_25:
	and.b32  	%r266, %r200, 512;
	setp.eq.s32 	%p15, %r266, 0;
	@%p15 bra 	$L__BB2_27;
	ld.global.u32 	%r267, [%rd5+180];
	xor.b32  	%r334, %r334, %r267;
	ld.global.u32 	%r268, [%rd5+184];
	xor.b32  	%r333, %r333, %r268;
	ld.global.u32 	%r269, [%rd5+188];
	xor.b32  	%r332, %r332, %r269;
	ld.global.u32 	%r270, [%rd5+192];
	xor.b32  	%r331, %r331, %r270;
	ld.global.u32 	%r271, [%rd5+196];
	xor.b32  	%r330, %r330, %r271;
$L__BB2_27:
	and.b32  	%r273, %r200, 1024;
	setp.eq.s32 	%p16, %r273, 0;
	@%p16 bra 	$L__BB2_29;
	ld.global.u32 	%r274, [%rd5+200];
	xor.b32  	%r334, %r334, %r274;
	ld.global.u32 	%r275, [%rd5+204];
	xor.b32  	%r333, %r333, %r275;
	ld.global.u32 	%r276, [%rd5+208];
	xor.b32  	%r332, %r332, %r276;
	ld.global.u32 	%r277, [%rd5+212];
	xor.b32  	%r331, %r331, %r277;
	ld.global.u32 	%r278, [%rd5+216];
	xor.b32  	%r330, %r330, %r278;
$L__BB2_29:
	and.b32  	%r280, %r200, 2048;
	setp.eq.s32 	%p17, %r280, 0;
	@%p17 bra 	$L__BB2_31;
	ld.global.u32 	%r281, [%rd5+220];
	xor.b32  	%r334, %r334, %r281;
	ld.global.u32 	%r282, [%rd5+224];
	xor.b32  	%r333, %r333, %r282;
	ld.global.u32 	%r283, [%rd5+228];
	xor.b32  	%r332, %r332, %r283;
	ld.global.u32 	%r284, [%rd5+232];
	xor.b32  	%r331, %r331, %r284;
	ld.global.u32 	%r285, [%rd5+236];
	xor.b32  	%r330, %r330, %r285;
$L__BB2_31:
	and.b32  	%r287, %r200, 4096;
	setp.eq.s32 	%p18, %r287, 0;
	@%p18 bra 	$L__BB2_33;
	ld.global.u32 	%r288, [%rd5+240];
	xor.b32  	%r334, %r334, %r288;
	ld.global.u32 	%r289, [%rd5+244];
	xor.b32  	%r333, %r333, %r289;
	ld.global.u32 	%r290, [%rd5+248];
	xor.b32  	%r332, %r332, %r290;
	ld.global.u32 	%r291, [%rd5+252];
	xor.b32  	%r331, %r331, %r291;
	ld.global.u32 	%r292, [%rd5+256];
	xor.b32  	%r330, %r330, %r292;
$L__BB2_33:
	and.b32  	%r294, %r200, 8192;
	setp.eq.s32 	%p19, %r294, 0;
	@%p19 bra 	$L__BB2_35;
	ld.global.u32 	%r295, [%rd5+260];
	xor.b32  	%r334, %r334, %r295;
	ld.global.u32 	%r296, [%rd5+264];
	xor.b32  	%r333, %r333, %r296;
	ld.global.u32 	%r297, [%rd5+268];
	xor.b32  	%r332, %r332, %r297;
	ld.global.u32 	%r298, [%rd5+272];
	xor.b32  	%r331, %r331, %r298;
	ld.global.u32 	%r299, [%rd5+276];
	xor.b32  	%r330, %r330, %r299;
$L__BB2_35:
	and.b32  	%r301, %r200, 16384;
	setp.eq.s32 	%p20, %r301, 0;
	@%p20 bra 	$L__BB2_37;
	ld.global.u32 	%r302, [%rd5+280];
	xor.b32  	%r334, %r334, %r302;
	ld.global.u32 	%r303, [%rd5+284];
	xor.b32  	%r333, %r333, %r303;
	ld.global.u32 	%r304, [%rd5+288];
	xor.b32  	%r332, %r332, %r304;
	ld.global.u32 	%r305, [%rd5+292];
	xor.b32  	%r331, %r331, %r305;
	ld.global.u32 	%r306, [%rd5+296];
	xor.b32  	%r330, %r330, %r306;
$L__BB2_37:
	and.b32  	%r308, %r200, 32768;
	setp.eq.s32 	%p21, %r308, 0;
	@%p21 bra 	$L__BB2_39;
	ld.global.u32 	%r309, [%rd5+300];
	xor.b32  	%r334, %r334, %r309;
	ld.global.u32 	%r310, [%rd5+304];
	xor.b32  	%r333, %r333, %r310;
	ld.global.u32 	%r311, [%rd5+308];
	xor.b32  	%r332, %r332, %r311;
	ld.global.u32 	%r312, [%rd5+312];
	xor.b32  	%r331, %r331, %r312;
	ld.global.u32 	%r313, [%rd5+316];
	xor.b32  	%r330, %r330, %r313;
$L__BB2_39:
	add.s32 	%r329, %r329, 16;
	setp.ne.s32 	%p22, %r329, 32;
	@%p22 bra 	$L__BB2_7;
	mad.lo.s32 	%r314, %r323, -31, %r12;
	add.s32 	%r323, %r314, 1;
	setp.ne.s32 	%p23, %r323, 5;
	@%p23 bra 	$L__BB2_6;
	st.global.u32 	[%rd1+4], %r334;
	st.global.u32 	[%rd1+8], %r333;
	st.global.u32 	[%rd1+12], %r332;
	st.global.u32 	[%rd1+16], %r331;
	st.global.u32 	[%rd1+20], %r330;
	add.s32 	%r317, %r317, 1;
	setp.lt.u32 	%p24, %r317, %r3;
	@%p24 bra 	$L__BB2_5;
$L__BB2_42:
	shr.u64 	%rd6, %rd17, 2;
	add.s32 	%r316, %r316, 1;
	setp.gt.u64 	%p25, %rd17, 3;
	mov.u64 	%rd17, %rd6;
	@%p25 bra 	$L__BB2_3;
$L__BB2_43:
	mov.b32 	%r315, 0;
	st.global.v2.u32 	[%rd1+24], {%r315, %r315};
	st.global.u32 	[%rd1+32], %r315;
	mov.b64 	%rd16, 0;
	st.global.u64 	[%rd1+40], %rd16;
$L__BB2_44:
	ret;

}
	// .globl	_Z8functionP7diagramP17curandStateXORWOW
.visible .entry _Z8functionP7diagramP17curandStateXORWOW(
	.param .u64 .ptr .align 1 _Z8functionP7diagramP17curandStateXORWOW_param_0,
	.param .u64 .ptr .align 1 _Z8functionP7diagramP17curandStateXORWOW_param_1
)
{
	.local .align 4 .b8 	__local_depot3[64];
	.reg .b64 	%SP;
	.reg .b64 	%SPL;
	.reg .pred 	%p<3>;
	.reg .b16 	%rs<3>;
	.reg .b32 	%r<288>;
	.reg .b64 	%rd<21>;

	mov.u64 	%SPL, __local_depot3;
	cvta.local.u64 	%SP, %SPL;
	ld.param.u64 	%rd4, [_Z8functionP7diagramP17curandStateXORWOW_param_0];
	ld.param.u64 	%rd5, [_Z8functionP7diagramP17curandStateXORWOW_param_1];
	mov.u32 	%r2, %ctaid.x;
	mov.u32 	%r3, %ntid.x;
	mov.u32 	%r4, %tid.x;
	mad.lo.s32 	%r1, %r2, %r3, %r4;
	setp.gt.s32 	%p1, %r1, 4095;
	@%p1 bra 	$L__BB3_4;
	add.u64 	%rd7, %SP, 0;
	add.u64 	%rd8, %SPL, 0;
	cvta.to.global.u64 	%rd9, %rd4;
	cvta.to.global.u64 	%rd10, %rd5;
	mul.wide.s32 	%rd11, %r1, 16;
	add.s64 	%rd1, %rd9, %rd11;
	mov.b64 	%rd12, 0;
	st.global.u64 	[%rd1+8], %rd12;
	st.global.u64 	[%rd1], %rd12;
	mul.wide.s32 	%rd13, %r1, 48;
	add.s64 	%rd14, %rd10, %rd13;
	ld.global.v2.u32 	{%r5, %r6}, [%rd14];
	ld.global.v2.u32 	{%r7, %r8}, [%rd14+8];
	ld.global.v2.u32 	{%r9, %r10}, [%rd14+16];
	shr.u32 	%r11, %r6, 2;
	xor.b32  	%r12, %r11, %r6;
	shl.b32 	%r13, %r10, 4;
	shl.b32 	%r14, %r12, 1;
	xor.b32  	%r15, %r14, %r13;
	xor.b32  	%r16, %r15, %r12;
	xor.b32  	%r17, %r16, %r10;
	add.s32 	%r18, %r5, %r17;
	add.s32 	%r19, %r18, 362437;
	mul.hi.u32 	%r20, %r19, 613566757;
	sub.s32 	%r21, %r19, %r20;
	shr.u32 	%r22, %r21, 1;
	add.s32 	%r23, %r22, %r20;
	shr.u32 	%r24, %r23, 2;
	mul.lo.s32 	%r25, %r24, 7;
	sub.s32 	%r26, %r19, %r25;
	mov.b32 	%r27, 2;
	shl.b32 	%r28, %r27, %r26;
	st.local.u32 	[%rd8], %r28;
	shr.u32 	%r29, %r7, 2;
	xor.b32  	%r30, %r29, %r7;
	shl.b32 	%r31, %r17, 4;
	shl.b32 	%r32, %r30, 1;
	xor.b32  	%r33, %r32, %r31;
	xor.b32  	%r34, %r33, %r30;
	xor.b32  	%r35, %r34, %r17;
	add.s32 	%r36, %r5, %r35;
	add.s32 	%r37, %r36, 724874;
	mul.hi.u32 	%r38, %r37, 613566757;
	sub.s32 	%r39, %r37, %r38;
	shr.u32 	%r40, %r39, 1;
	add.s32 	%r41, %r40, %r38;
	shr.u32 	%r42, %r41, 2;
	mul.lo.s32 	%r43, %r42, 7;
	sub.s32 	%r44, %r37, %r43;
	shl.b32 	%r45, %r27, %r44;
	st.local.u32 	[%rd8+4], %r45;
	shr.u32 	%r46, %r8, 2;
	xor.b32  	%r47, %r46, %r8;
	shl.b32 	%r48, %r35, 4;
	shl.b32 	%r49, %r47, 1;
	xor.b32  	%r50, %r49, %r48;
	xor.b32  	%r51, %r50, %r47;
	xor.b32  	%r52, %r51, %r35;
	add.s32 	%r53, %r5, %r52;
	add.s32 	%r54, %r53, 1087311;
	mul.hi.u32 	%r55, %r54, 613566757;
	sub.s32 	%r56, %r54, %r55;
	shr.u32 	%r57, %r56, 1;
	add.s32 	%r58, %r57, %r55;
	shr.u32 	%r59, %r58, 2;
	mul.lo.s32 	%r60, %r59, 7;
	sub.s32 	%r61, %r54, %r60;
	shl.b32 	%r62, %r27, %r61;
	st.local.u32 	[%rd8+8], %r62;
	shr.u32 	%r63, %r9, 2;
	xor.b32  	%r64, %r63, %r9;
	shl.b32 	%r65, %r52, 4;
	shl.b32 	%r66, %r64, 1;
	xor.b32  	%r67, %r66, %r65;
	xor.b32  	%r68, %r67, %r64;
	xor.b32  	%r69, %r68, %r52;
	add.s32 	%r70, %r5, %r69;
	add.s32 	%r71, %r70, 1449748;
	mul.hi.u32 	%r72, %r71, 613566757;
	sub.s32 	%r73, %r71, %r72;
	shr.u32 	%r74, %r73, 1;
	add.s32 	%r75, %r74, %r72;
	shr.u32 	%r76, %r75, 2;
	mul.lo.s32 	%r77, %r76, 7;
	sub.s32 	%r78, %r71, %r77;
	shl.b32 	%r79, %r27, %r78;
	st.local.u32 	[%rd8+12], %r79;
	shr.u32 	%r80, %r10, 2;
	xor.b32  	%r81, %r80, %r10;
	shl.b32 	%r82, %r69, 4;
	shl.b32 	%r83, %r81, 1;
	xor.b32  	%r84, %r83, %r82;
	xor.b32  	%r85, %r84, %r81;
	xor.b32  	%r86, %r85, %r69;
	add.s32 	%r87, %r5, %r86;
	add.s32 	%r88, %r87, 1812185;
	mul.hi.u32 	%r89, %r88, 613566757;
	sub.s32 	%r90, %r88, %r89;
	shr.u32 	%r91, %r90, 1;
	add.s32 	%r92, %r91, %r89;
	shr.u32 	%r93, %r92, 2;
	mul.lo.s32 	%r94, %r93, 7;
	sub.s32 	%r95, %r88, %r94;
	shl.b32 	%r96, %r27, %r95;
	st.local.u32 	[%rd8+16], %r96;
	shr.u32 	%r97, %r17, 2;
	xor.b32  	%r98, %r97, %r17;
	shl.b32 	%r99, %r86, 4;
	shl.b32 	%r100, %r98, 1;
	xor.b32  	%r101, %r100, %r99;
	xor.b32  	%r102, %r101, %r98;
	xor.b32  	%r103, %r102, %r86;
	add.s32 	%r104, %r5, %r103;
	add.s32 	%r105, %r104, 2174622;
	mul.hi.u32 	%r106, %r105, 613566757;
	sub.s32 	%r107, %r105, %r106;
	shr.u32 	%r108, %r107, 1;
	add.s32 	%r109, %r108, %r106;
	shr.u32 	%r110, %r109, 2;
	mul.lo.s32 	%r111, %r110, 7;
	sub.s32 	%r112, %r105, %r111;
	shl.b32 	%r113, %r27, %r112;
	st.local.u32 	[%rd8+20], %r113;
	shr.u32 	%r114, %r35, 2;
	xor.b32  	%r115, %r114, %r35;
	shl.b32 	%r116, %r103, 4;
	shl.b32 	%r117, %r115, 1;
	xor.b32  	%r118, %r117, %r116;
	xor.b32  	%r119, %r118, %r115;
	xor.b32  	%r120, %r119, %r103;
	add.s32 	%r121, %r5, %r120;
	add.s32 	%r122, %r121, 2537059;
	mul.hi.u32 	%r123, %r122, 613566757;
	sub.s32 	%r124, %r122, %r123;
	shr.u32 	%r125, %r124, 1;
	add.s32 	%r126, %r125, %r123;
	shr.u32 	%r127, %r126, 2;
	mul.lo.s32 	%r128, %r127, 7;
	sub.s32 	%r129, %r122, %r128;
	shl.b32 	%r130, %r27, %r129;
	st.local.u32 	[%rd8+24], %r130;
	shr.u32 	%r131, %r52, 2;
	xor.b32  	%r132, %r131, %r52;
	shl.b32 	%r133, %r120, 4;
	shl.b32 	%r134, %r132, 1;
	xor.b32  	%r135, %r134, %r133;
	xor.b32  	%r136, %r135, %r132;
	xor.b32  	%r137, %r136, %r120;
	add.s32 	%r138, %r5, %r137;
	add.s32 	%r139, %r138, 2899496;
	mul.hi.u32 	%r140, %r139, 613566757;
	sub.s32 	%r141, %r139, %r140;
	shr.u32 	%r142, %r141, 1;
	add.s32 	%r143, %r142, %r140;
	shr.u32 	%r144, %r143, 2;
	mul.lo.s32 	%r145, %r144, 7;
	sub.s32 	%r146, %r139, %r145;
	shl.b32 	%r147, %r27, %r146;
	st.local.u32 	[%rd8+28], %r147;
	shr.u32 	%r148, %r69, 2;
	xor.b32  	%r149, %r148, %r69;
	shl.b32 	%r150, %r137, 4;
	shl.b32 	%r151, %r149, 1;
	xor.b32  	%r152, %r151, %r150;
	xor.b32  	%r153, %r152, %r149;
	xor.b32  	%r154, %r153, %r137;
	add.s32 	%r155, %r5, %r154;
	add.s32 	%r156, %r155, 3261933;
	mul.hi.u32 	%r157, %r156, 613566757;
	sub.s32 	%r158, %r156, %r157;
	shr.u32 	%r159, %r158, 1;
	add.s32 	%r160, %r159, %r157;
	shr.u32 	%r161, %r160, 2;
	mul.lo.s32 	%r162, %r161, 7;
	sub.s32 	%r163, %r156, %r162;
	shl.b32 	%r164, %r27, %r163;
	st.local.u32 	[%rd8+32], %r164;
	shr.u32 	%r165, %r86, 2;
	xor.b32  	%r166, %r165, %r86;
	shl.b32 	%r167, %r154, 4;
	shl.b32 	%r168, %r166, 1;
	xor.b32  	%r169, %r168, %r167;
	xor.b32  	%r170, %r169, %r166;
	xor.b32  	%r171, %r170, %r154;
	add.s32 	%r172, %r5, %r171;
	add.s32 	%r173, %r172, 3624370;
	mul.hi.u32 	%r174, %r173, 613566757;
	sub.s32 	%r175, %r173, %r174;
	shr.u32 	%r176, %r175, 1;
	add.s32 	%r177, %r176, %r174;
	shr.u32 	%r178, %r177, 2;
	mul.lo.s32 	%r179, %r178, 7;
	sub.s32 	%r180, %r173, %r179;
	shl.b32 	%r181, %r27, %r180;
	st.local.u32 	[%rd8+36], %r181;
	shr.u32 	%r182, %r103, 2;
	xor.b32  	%r183, %r182, %r103;
	shl.b32 	%r184, %r171, 4;
	shl.b32 	%r185, %r183, 1;
	xor.b32  	%r186, %r185, %r184;
	xor.b32  	%r187, %r186, %r183;
	xor.b32  	%r188, %r187, %r171;
	add.s32 	%r189, %r5, %r188;
	add.s32 	%r190, %r189, 3986807;
	mul.hi.u32 	%r191, %r190, 613566757;
	sub.s32 	%r192, %r190, %r191;
	shr.u32 	%r193, %r192, 1;
	add.s32 	%r194, %r193, %r191;
	shr.u32 	%r195, %r194, 2;
	mul.lo.s32 	%r196, %r195, 7;
	sub.s32 	%r197, %r190, %r196;
	shl.b32 	%r198, %r27, %r197;
	st.local.u32 	[%rd8+40], %r198;
	shr.u32 	%r199, %r120, 2;
	xor.b32  	%r200, %r199, %r120;
	shl.b32 	%r201, %r188, 4;
	shl.b32 	%r202, %r200, 1;
	xor.b32  	%r203, %r202, %r201;
	xor.b32  	%r204, %r203, %r200;
	xor.b32  	%r205, %r204, %r188;
	add.s32 	%r206, %r5, %r205;
	add.s32 	%r207, %r206, 4349244;
	mul.hi.u32 	%r208, %r207, 613566757;
	sub.s32 	%r209, %r207, %r208;
	shr.u32 	%r210, %r209, 1;
	add.s32 	%r211, %r210, %r208;
	shr.u32 	%r212, %r211, 2;
	mul.lo.s32 	%r213, %r212, 7;
	sub.s32 	%r214, %r207, %r213;
	shl.b32 	%r215, %r27, %r214;
	st.local.u32 	[%rd8+44], %r215;
	shr.u32 	%r216, %r137, 2;
	xor.b32  	%r217, %r216, %r137;
	shl.b32 	%r218, %r205, 4;
	shl.b32 	%r219, %r217, 1;
	xor.b32  	%r220, %r219, %r218;
	xor.b32  	%r221, %r220, %r217;
	xor.b32  	%r222, %r221, %r205;
	add.s32 	%r223, %r5, %r222;
	add.s32 	%r224, %r223, 4711681;
	mul.hi.u32 	%r225, %r224, 613566757;
	sub.s32 	%r226, %r224, %r225;
	shr.u32 	%r227, %r226, 1;
	add.s32 	%r228, %r227, %r225;
	shr.u32 	%r229, %r228, 2;
	mul.lo.s32 	%r230, %r229, 7;
	sub.s32 	%r231, %r224, %r230;
	shl.b32 	%r232, %r27, %r231;
	st.local.u32 	[%rd8+48], %r232;
	shr.u32 	%r233, %r154, 2;
	xor.b32  	%r234, %r233, %r154;
	shl.b32 	%r235, %r222, 4;
	shl.b32 	%r236, %r234, 1;
	xor.b32  	%r237, %r236, %r235;
	xor.b32  	%r238, %r237, %r234;
	xor.b32  	%r239, %r238, %r222;
	add.s32 	%r240, %r5, %r239;
	add.s32 	%r241, %r240, 5074118;
	mul.hi.u32 	%r242, %r241, 613566757;
	sub.s32 	%r243, %r241, %r242;
	shr.u32 	%r244, %r243, 1;
	add.s32 	%r245, %r244, %r242;
	shr.u32 	%r246, %r245, 2;
	mul.lo.s32 	%r247, %r246, 7;
	sub.s32 	%r248, %r241, %r247;
	shl.b32 	%r249, %r27, %r248;
	st.local.u32 	[%rd8+52], %r249;
	shr.u32 	%r250, %r171, 2;
	xor.b32  	%r251, %r250, %r171;
	shl.b32 	%r252, %r239, 4;
	shl.b32 	%r253, %r251, 1;
	xor.b32  	%r254, %r253, %r252;
	xor.b32  	%r255, %r254, %r251;
	xor.b32  	%r256, %r255, %r239;
	add.s32 	%r257, %r5, %r256;
	add.s32 	%r258, %r257, 5436555;
	mul.hi.u32 	%r259, %r258, 613566757;
	sub.s32 	%r260, %r258, %r259;
	shr.u32 	%r261, %r260, 1;
	add.s32 	%r262, %r261, %r259;
	shr.u32 	%r263, %r262, 2;
	mul.lo.s32 	%r264, %r263, 7;
	sub.s32 	%r265, %r258, %r264;
	shl.b32 	%r266, %r27, %r265;
	st.local.u32 	[%rd8+56], %r266;
	shr.u32 	%r267, %r188, 2;
	xor.b32  	%r268, %r267, %r188;
	shl.b32 	%r269, %r256, 4;
	shl.b32 	%r270, %r268, 1;
	xor.b32  	%r271, %r270, %r269;
	xor.b32  	%r272, %r271, %r268;
	xor.b32  	%r273, %r272, %r256;
	add.s32 	%r274, %r5, 5798992;
	add.s32 	%r275, %r273, %r274;
	mul.hi.u32 	%r276, %r275, 613566757;
	sub.s32 	%r277, %r275, %r276;
	shr.u32 	%r278, %r277, 1;
	add.s32 	%r279, %r278, %r276;
	shr.u32 	%r280, %r279, 2;
	mul.lo.s32 	%r281, %r280, 7;
	sub.s32 	%r282, %r275, %r281;
	shl.b32 	%r283, %r27, %r282;
	st.local.u32 	[%rd8+60], %r283;
	st.global.v2.u32 	[%rd14+8], {%r222, %r239};
	st.global.v2.u32 	[%rd14+16], {%r256, %r273};
	st.global.v2.u32 	[%rd14], {%r274, %r205};
	{ // callseq 64, 0
	.param .b64 param0;
	st.param.b64 	[param0], %rd7;
	.param .b32 param1;
	st.param.b32 	[param1], 5;
	.param .b32 retval0;
	call.uni (retval0), 
	_Z13dfsProvesLossRK5boardi, 
	(
	param0, 
	param1
	);
	ld.param.b32 	%r284, [retval0];
	} // callseq 64
	cvt.u16.u32 	%rs1, %r284;
	setp.ne.s16 	%p2, %rs1, 0;
	mov.b64 	%rd20, 1;
	@%p2 bra 	$L__BB3_3;
	{ // callseq 65, 0
	.param .b64 param0;
	st.param.b64 	[param0], %rd7;
	.param .b32 param1;
	st.param.b32 	[param1], 5;
	.param .b32 retval0;
	call.uni (retval0), 
	_Z12dfsProvesWinRK5boardi, 
	(
	param0, 
	param1
	);
	ld.param.b32 	%r286, [retval0];
	} // callseq 65
	cvt.u16.u32 	%rs2, %r286;
	cvt.u64.u16 	%rd20, %rs2;
$L__BB3_3:
	ld.global.u64 	%rd16, [%rd1];
	add.s64 	%rd17, %rd16, %rd20;
	st.global.u64 	[%rd1], %rd17;
	ld.global.u64 	%rd18, [%rd1+8];
	add.s64 	%rd19, %rd18, 1;
	st.global.u64 	[%rd1+8], %rd19;
$L__BB3_4:
	ret;

}


// ===== COMPILED SASS (sm_100) =====

	.target	sm_100

	.elftype	@"ET_EXEC"


//--------------------- .note.nv.tkinfo           --------------------------
	.section	.note.nv.tkinfo,"",@"SHT_NOTE"
	.sectionflags	@"SHF_NOTE_NV_TKINFO"
	.tkinfo
        /*0018*/ 	.word	0x00000002
        /*0030*/ 	.string	""
        /*0030*/ 	.string	"ptxas"
        /*0030*/ 	.string	"Cuda compilation tools, release 13.0, V13.0.88"
        /*0030*/ 	.string	"Build cuda_13.0.r13.0/compiler.36424714_0"
        /*0030*/ 	.string	"-arch sm_100 -m 64 "



//--------------------- .note.nv.cuinfo           --------------------------
	.section	.note.nv.cuinfo,"",@"SHT_NOTE"
	.sectionflags	@"SHF_NOTE_NV_CUINFO"
        /*0018*/ 	.short	0x0002
        /*001a*/ 	.short	0x0064
        /*001c*/ 	.short	0x0082
	.zero		2


//--------------------- .nv.info                  --------------------------
	.section	.nv.info,"",@"SHT_CUDA_INFO"
	.align	4


	//----- nvinfo : EIATTR_REGCOUNT
	.align		4
        /*0000*/ 	.byte	0x04, 0x2f
        /*0002*/ 	.short	(.L_10 - .L_9)
	.align		4
.L_9:
        /*0004*/ 	.word	index@(_Z11init_randomP17curandStateXORWOWy)
        /*0008*/ 	.word	0x00000020


	//----- nvinfo : EIATTR_FRAME_SIZE
	.align		4
.L_10:
        /*000c*/ 	.byte	0x04, 0x11
        /*000e*/ 	.short	(.L_12 - .L_11)
	.align		4
.L_11:
        /*0010*/ 	.word	index@(_Z11init_randomP17curandStateXORWOWy)
        /*0014*/ 	.word	0x00000000


	//----- nvinfo : EIATTR_REGCOUNT
	.align		4
.L_12:
        /*0018*/ 	.byte	0x04, 0x2f
        /*001a*/ 	.short	(.L_14 - .L_13)
	.align		4
.L_13:
        /*001c*/ 	.word	index@(_Z8functionP7diagramP17curandStateXORWOW)
        /*0020*/ 	.word	0x00000060


	//----- nvinfo : EIATTR_FRAME_SIZE
	.align		4
.L_14:
        /*0024*/ 	.byte	0x04, 0x11
        /*0026*/ 	.short	(.L_16 - .L_15)
	.align		4
.L_15:
        /*0028*/ 	.word	index@($_Z8functionP7diagramP17curandStateXORWOW$_Z13dfsProvesLossRK5boardi)
        /*002c*/ 	.word	0x00000040


	//----- nvinfo : EIATTR_FRAME_SIZE
	.align		4
.L_16:
        /*0030*/ 	.byte	0x04, 0x11
        /*0032*/ 	.short	(.L_18 - .L_17)
	.align		4
.L_17:
        /*0034*/ 	.word	index@($_Z8functionP7diagramP17curandStateXORWOW$_Z12dfsProvesWinRK5boardi)
        /*0038*/ 	.word	0x00000040


	//----- nvinfo : EIATTR_FRAME_SIZE
	.align		4
.L_18:
        /*003c*/ 	.byte	0x04, 0x11
        /*003e*/ 	.short	(.L_20 - .L_19)
	.align		4
.L_19:
        /*0040*/ 	.word	index@(_Z8functionP7diagramP17curandStateXORWOW)
        /*0044*/ 	.word	0x00000040


	//----- nvinfo : EIATTR_MIN_STACK_SIZE
	.align		4
.L_20:
        /*0048*/ 	.byte	0x04, 0x12
        /*004a*/ 	.short	(.L_22 - .L_21)
	.align		4
.L_21:
        /*004c*/ 	.word	index@(_Z8functionP7diagramP17curandStateXORWOW)
        /*0050*/ 	.word	0x00000040


	//----- nvinfo : EIATTR_MIN_STACK_SIZE
	.align		4
.L_22:
        /*0054*/ 	.byte	0x04, 0x12
        /*0056*/ 	.short	(.L_24 - .L_23)
	.align		4
.L_23:
        /*0058*/ 	.word	index@(_Z11init_randomP17curandStateXORWOWy)
        /*005c*/ 	.word	0x00000000
.L_24:


//--------------------- .nv.compat                --------------------------
	.section	.nv.compat,"",@"SHT_CUDA_COMPAT_INFO"
	.align	4
        /*0000*/ 	.byte	0x02, 0x09, 0x00, 0x00, 0x02, 0x02, 0x01, 0x00, 0x02, 0x05, 0x05, 0x00, 0x03, 0x07, 0x01, 0x01
        /*0010*/ 	.byte	0x02, 0x03, 0x00, 0x00, 0x02, 0x06, 0x01, 0x00, 0x04, 0x0b, 0x08, 0x00, 0x09, 0x00, 0x00, 0x00
        /*0020*/ 	.byte	0x00, 0x00, 0x00, 0x00


//--------------------- .nv.info._Z8functionP7diagramP17curandStateXORWOW --------------------------
	.section	.nv.info._Z8functionP7diagramP17curandStateXORWOW,"",@"SHT_CUDA_INFO"
	.sectionflags	@""
	.align	4


	//----- nvinfo : EIATTR_CUDA_API_VERSION
	.align		4
        /*0000*/ 	.byte	0x04, 0x37
        /*0002*/ 	.short	(.L_26 - .L_25)
.L_25:
        /*0004*/ 	.word	0x00000082


	//----- nvinfo : EIATTR_KPARAM_INFO
	.align		4
.L_26:
        /*0008*/ 	.byte	0x04, 0x17
        /*000a*/ 	.short	(.L_28 - .L_27)
.L_27:
        /*000c*/ 	.word	0x00000000
        /*0010*/ 	.short	0x0001
        /*0012*/ 	.short	0x0008
        /*0014*/ 	.byte	0x00, 0xf5, 0x21, 0x00


	//----- nvinfo : EIATTR_KPARAM_INFO
	.align		4
.L_28:
        /*0018*/ 	.byte	0x04, 0x17
        /*001a*/ 	.short	(.L_30 - .L_29)
.L_29:
        /*001c*/ 	.word	0x00000000
        /*0020*/ 	.short	0x0000
        /*0022*/ 	.short	0x0000
        /*0024*/ 	.byte	0x00, 0xf5, 0x21, 0x00


	//----- nvinfo : EIATTR_SPARSE_MMA_MASK
	.align		4
.L_30:
        /*0028*/ 	.byte	0x03, 0x50
        /*002a*/ 	.short	0x0000


	//----- nvinfo : EIATTR_MAXREG_COUNT
	.align		4
        /*002c*/ 	.byte	0x03, 0x1b
        /*002e*/ 	.short	0x00ff


	//----- nvinfo : EIATTR_MERCURY_ISA_VERSION
	.align		4
        /*0030*/ 	.byte	0x03, 0x5f
        /*0032*/ 	.short	0x0101


	//----- nvinfo : EIATTR_VRC_CTA_INIT_COUNT
	.align		4
        /*0034*/ 	.byte	0x02, 0x4a
	.zero		1
	.zero		1


	//----- nvinfo : EIATTR_EXIT_INSTR_OFFSETS
	.align		4
        /*0038*/ 	.byte	0x04, 0x1c
        /*003a*/ 	.short	(.L_32 - .L_31)


	//   ....[0]....
.L_31:
        /*003c*/ 	.word	0x000000b0


	//   ....[1]....
        /*0040*/ 	.word	0x00001100


	//----- nvinfo : EIATTR_CRS_STACK_SIZE
	.align		4
.L_32:
        /*0044*/ 	.byte	0x04, 0x1e
        /*0046*/ 	.short	(.L_34 - .L_33)
.L_33:
        /*0048*/ 	.word	0x00000000


	//----- nvinfo : EIATTR_CBANK_PARAM_SIZE
	.align		4
.L_34:
        /*004c*/ 	.byte	0x03, 0x19
        /*004e*/ 	.short	0x0010


	//----- nvinfo : EIATTR_PARAM_CBANK
	.align		4
        /*0050*/ 	.byte	0x04, 0x0a
        /*0052*/ 	.short	(.L_36 - .L_35)
	.align		4
.L_35:
        /*0054*/ 	.word	index@(.nv.constant0._Z8functionP7diagramP17curandStateXORWOW)
        /*0058*/ 	.short	0x0380
        /*005a*/ 	.short	0x0010


	//----- nvinfo : EIATTR_SW_WAR
	.align		4
.L_36:
        /*005c*/ 	.byte	0x04, 0x36
        /*005e*/ 	.short	(.L_38 - .L_37)
.L_37:
        /*0060*/ 	.word	0x00000008
.L_38:


//--------------------- .nv.info._Z11init_randomP17curandStateXORWOWy --------------------------
	.section	.nv.info._Z11init_randomP17curandStateXORWOWy,"",@"SHT_CUDA_INFO"
	.sectionflags	@""
	.align	4


	//----- nvinfo : EIATTR_CUDA_API_VERSION
	.align		4
        /*0000*/ 	.byte	0x04, 0x37
        /*0002*/ 	.short	(.L_40 - .L_39)
.L_39:
        /*0004*/ 	.word	0x00000082


	//----- nvinfo : EIATTR_KPARAM_INFO
	.align		4
.L_40:
        /*0008*/ 	.byte	0x04, 0x17
        /*000a*/ 	.short	(.L_42 - .L_41)
.L_41:
        /*000c*/ 	.word	0x00000000
        /*0010*/ 	.short	0x0001
        /*0012*/ 	.short	0x0008
        /*0014*/ 	.byte	0x00, 0xf0, 0x21, 0x00


	//----- nvinfo : EIATTR_KPARAM_INFO
	.align		4
.L_42:
        /*0018*/ 	.byte	0x04, 0x17
        /*001a*/ 	.short	(.L_44 - .L_43)
.L_43:
        /*001c*/ 	.word	0x00000000
        /*0020*/ 	.short	0x0000
        /*0022*/ 	.short	0x0000
        /*0024*/ 	.byte	0x00, 0xf5, 0x21, 0x00


	//----- nvinfo : EIATTR_SPARSE_MMA_MASK
	.align		4
.L_44:
        /*0028*/ 	.byte	0x03, 0x50
        /*002a*/ 	.short	0x0000


	//----- nvinfo : EIATTR_MAXREG_COUNT
	.align		4
        /*002c*/ 	.byte	0x03, 0x1b
        /*002e*/ 	.short	0x00ff


	//----- nvinfo : EIATTR_MERCURY_ISA_VERSION
	.align		4
        /*0030*/ 	.byte	0x03, 0x5f
        /*0032*/ 	.short	0x0101


	//----- nvinfo : EIATTR_VRC_CTA_INIT_COUNT
	.align		4
        /*0034*/ 	.byte	0x02, 0x4a
	.zero		1
	.zero		1


	//----- nvinfo : EIATTR_EXIT_INSTR_OFFSETS
	.align		4
        /*0038*/ 	.byte	0x04, 0x1c
        /*003a*/ 	.short	(.L_46 - .L_45)


	//   ....[0]....
.L_45:
        /*003c*/ 	.word	0x00000070


	//   ....[1]....
        /*0040*/ 	.word	0x00000ef0


	//----- nvinfo : EIATTR_CBANK_PARAM_SIZE
	.align		4
.L_46:
        /*0044*/ 	.byte	0x03, 0x19
        /*0046*/ 	.short	0x0010


	//----- nvinfo : EIATTR_PARAM_CBANK
	.align		4
        /*0048*/ 	.byte	0x04, 0x0a
        /*004a*/ 	.short	(.L_48 - .L_47)
	.align		4
.L_47:
        /*004c*/ 	.word	index@(.nv.constant0._Z11init_randomP17curandStateXORWOWy)
        /*0050*/ 	.short	0x0380
        /*0052*/ 	.short	0x0010


	//----- nvinfo : EIATTR_SW_WAR
	.align		4
.L_48:
        /*0054*/ 	.byte	0x04, 0x36
        /*0056*/ 	.short	(.L_50 - .L_49)
.L_49:
        /*0058*/ 	.word	0x00000008
.L_50:


//--------------------- .nv.callgraph             --------------------------
	.section	.nv.callgraph,"",@"SHT_CUDA_CALLGRAPH"
	.align	4
	.sectionentsize	8
	.align		4
        /*0000*/ 	.word	0x00000000
	.align		4
        /*0004*/ 	.word	0xffffffff
	.align		4
        /*0008*/ 	.word	0x00000000
	.align		4
        /*000c*/ 	.word	0xfffffffe
	.align		4
        /*0010*/ 	.word	0x00000000
	.align		4
        /*0014*/ 	.word	0xfffffffd
	.align		4
        /*0018*/ 	.word	0x00000000
	.align		4
        /*001c*/ 	.word	0xfffffffc


//--------------------- .nv.constant4             --------------------------
	.section	.nv.constant4,"a",@progbits
	.align	8
	.align		8
.nv.constant4:
        /*0000*/ 	.dword	precalc_xorwow_matrix
	.align		8
        /*0008*/ 	.dword	precalc_xorwow_offset_matrix
	.align		8
        /*0010*/ 	.dword	mrg32k3aM1
	.align		8
        /*0018*/ 	.dword	mrg32k3aM2
	.align		8
        /*0020*/ 	.dword	mrg32k3aM1SubSeq
	.align		8
        /*0028*/ 	.dword	mrg32k3aM2SubSeq
	.align		8
        /*0030*/ 	.dword	mrg32k3aM1Seq
	.align		8
        /*0038*/ 	.dword	mrg32k3aM2Seq


//--------------------- .nv.constant3             --------------------------
	.section	.nv.constant3,"a",@progbits
	.align	8
.nv.constant3:
	.type		__cr_lgamma_table,@object
	.size		__cr_lgamma_table,(.L_8 - __cr_lgamma_table)
__cr_lgamma_table:
        /*0000*/ 	.byte	0x00, 0x00, 0x00, 0x00, 0x00, 0x00, 0x00, 0x00, 0x00, 0x00, 0x00, 0x00, 0x00, 0x00, 0x00, 0x00
        /*0010*/ 	.byte	0xef, 0x39, 0xfa, 0xfe, 0x42, 0x2e, 0xe6, 0x3f, 0x02, 0x20, 0x2a, 0xfa, 0x0b, 0xab, 0xfc, 0x3f
        /*0020*/ 	.byte	0xf9, 0x2c, 0x92, 0x7c, 0xa7, 0x6c, 0x09, 0x40, 0xc9, 0x79, 0x44, 0x3c, 0x64, 0x26, 0x13, 0x40
        /*0030*/ 	.byte	0xca, 0x01, 0xcf, 0x3a, 0x27, 0x51, 0x1a, 0x40, 0x30, 0xcc, 0x2d, 0xf3, 0xe1, 0x0c, 0x21, 0x40
        /*0040*/ 	.byte	0x0d, 0xb7, 0xfc, 0x82, 0x8e, 0x35, 0x25, 0x40
.L_8:


//--------------------- .text._Z8functionP7diagramP17curandStateXORWOW --------------------------
	.section	.text._Z8functionP7diagramP17curandStateXORWOW,"ax",@progbits
	.align	128
        .global         _Z8functionP7diagramP17curandStateXORWOW
        .type           _Z8functionP7diagramP17curandStateXORWOW,@function
        .size           _Z8functionP7diagramP17curandStateXORWOW,(.L_x_439 - _Z8functionP7diagramP17curandStateXORWOW)
        .other          _Z8functionP7diagramP17curandStateXORWOW,@"STO_CUDA_ENTRY STV_DEFAULT"
_Z8functionP7diagramP17curandStateXORWOW:
.text._Z8functionP7diagramP17curandStateXORWOW:
[----:B------:R-:W0:Y:S01]  /*0000*/  LDC R1, c[0x0][0x37c] ;  /* 0x0000df00ff017b82 */ /* 0x000e220000000800 */
[----:B------:R-:W1:Y:S01]  /*0010*/  S2R R0, SR_TID.X ;  /* 0x0000000000007919 */ /* 0x000e620000002100 */
[----:B------:R-:W2:Y:S06]  /*0020*/  LDCU UR5, c[0x0][0x2fc] ;  /* 0x00005f80ff0577ac */ /* 0x000eac0008000800 */
[----:B------:R-:W1:Y:S01]  /*0030*/  S2UR UR6, SR_CTAID.X ;  /* 0x00000000000679c3 */ /* 0x000e620000002500 */
[----:B0-----:R-:W-:Y:S01]  /*0040*/  VIADD R1, R1, 0xffffffc0 ;  /* 0xffffffc001017836 */ /* 0x001fe20000000000 */
[----:B------:R-:W0:Y:S06]  /*0050*/  LDCU UR4, c[0x0][0x2f8] ;  /* 0x00005f00ff0477ac */ /* 0x000e2c0008000800 */
[----:B------:R-:W1:Y:S01]  /*0060*/  LDC R3, c[0x0][0x360] ;  /* 0x0000d800ff037b82 */ /* 0x000e620000000800 */
[----:B0-----:R-:W-:-:S05]  /*0070*/  IADD3 R16, P1, PT, R1, UR4, RZ ;  /* 0x0000000401107c10 */ /* 0x001fca000ff3e0ff */
[----:B--2---:R-:W-:Y:S02]  /*0080*/  IMAD.X R2, RZ, RZ, UR5, P1 ;  /* 0x00000005ff027e24 */ /* 0x004fe400088e06ff */
[----:B-1----:R-:W-:-:S05]  /*0090*/  IMAD R3, R3, UR6, R0 ;  /* 0x0000000603037c24 */ /* 0x002fca000f8e0200 */
[----:B------:R-:W-:-:S13]  /*00a0*/  ISETP.GT.AND P0, PT, R3, 0xfff, PT ;  /* 0x00000fff0300780c */ /* 0x000fda0003f04270 */
[----:B------:R-:W-:Y:S05]  /*00b0*/  @P0 EXIT ;  /* 0x000000000000094d */ /* 0x000fea0003800000 */
[----:B------:R-:W0:Y:S01]  /*00c0*/  LDC.64 R18, c[0x0][0x380] ;  /* 0x0000e000ff127b82 */ /* 0x000e220000000a00 */
[----:B------:R-:W1:Y:S07]  /*00d0*/  LDCU.64 UR36, c[0x0][0x358] ;  /* 0x00006b00ff2477ac */ /* 0x000e6e0008000a00 */
[----:B------:R-:W2:Y:S01]  /*00e0*/  LDC.64 R8, c[0x0][0x388] ;  /* 0x0000e200ff087b82 */ /* 0x000ea20000000a00 */
[----:B0-----:R-:W-:-:S05]  /*00f0*/  IMAD.WIDE R18, R3, 0x10, R18 ;  /* 0x0000001003127825 */ /* 0x001fca00078e0212 */
[----:B-1----:R-:W-:Y:S01]  /*0100*/  STG.E.64 desc[UR36][R18.64+0x8], RZ ;  /* 0x000008ff12007986 */ /* 0x002fe2000c101b24 */
[----:B--2---:R-:W-:-:S03]  /*0110*/  IMAD.WIDE R8, R3, 0x30, R8 ;  /* 0x0000003003087825 */ /* 0x004fc600078e0208 */
[----:B------:R-:W-:Y:S04]  /*0120*/  STG.E.64 desc[UR36][R18.64], RZ ;  /* 0x000000ff12007986 */ /* 0x000fe8000c101b24 */
[----:B------:R-:W2:Y:S04]  /*0130*/  LDG.E.64 R24, desc[UR36][R8.64] ;  /* 0x0000002408187981 */ /* 0x000ea8000c1e1b00 */
[----:B------:R-:W3:Y:S04]  /*0140*/  LDG.E.64 R6, desc[UR36][R8.64+0x10] ;  /* 0x0000102408067981 */ /* 0x000ee8000c1e1b00 */
[----:B------:R-:W4:Y:S01]  /*0150*/  LDG.E.64 R4, desc[UR36][R8.64+0x8] ;  /* 0x0000082408047981 */ /* 0x000f22000c1e1b00 */
[----:B--2---:R-:W-:Y:S01]  /*0160*/  SHF.R.U32.HI R0, RZ, 0x2, R25 ;  /* 0x00000002ff007819 */ /* 0x004fe20000011619 */
[----:B------:R-:W-:-:S03]  /*0170*/  VIADD R26, R24, 0x587c50 ;  /* 0x00587c50181a7836 */ /* 0x000fc60000000000 */
[----:B------:R-:W-:Y:S01]  /*0180*/  LOP3.LUT R0, R0, R25, RZ, 0x3c, !PT ;  /* 0x0000001900007212 */ /* 0x000fe200078e3cff */
[----:B---3--:R-:W-:Y:S01]  /*0190*/  IMAD.SHL.U32 R3, R7, 0x10, RZ ;  /* 0x0000001007037824 */ /* 0x008fe200078e00ff */
[----:B------:R-:W-:Y:S01]  /*01a0*/  SHF.R.U32.HI R13, RZ, 0x2, R6 ;  /* 0x00000002ff0d7819 */ /* 0x000fe20000011606 */
[----:B------:R-:W-:Y:S01]  /*01b0*/  IMAD.MOV.U32 R25, RZ, RZ, 0x2 ;  /* 0x00000002ff197424 */ /* 0x000fe200078e00ff */
[----:B----4-:R-:W-:Y:S01]  /*01c0*/  SHF.R.U32.HI R11, RZ, 0x2, R4 ;  /* 0x00000002ff0b7819 */ /* 0x010fe20000011604 */
[C---:B------:R-:W-:Y:S01]  /*01d0*/  IMAD.SHL.U32 R10, R0.reuse, 0x2, RZ ;  /* 0x00000002000a7824 */ /* 0x040fe200078e00ff */
[----:B------:R-:W-:Y:S02]  /*01e0*/  LOP3.LUT R12, R13, R6, RZ, 0x3c, !PT ;  /* 0x000000060d0c7212 */ /* 0x000fe400078e3cff */
[----:B------:R-:W-:Y:S02]  /*01f0*/  LOP3.LUT R11, R11, R4, RZ, 0x3c, !PT ;  /* 0x000000040b0b7212 */ /* 0x000fe400078e3cff */
[----:B------:R-:W-:-:S02]  /*0200*/  LOP3.LUT R10, R0, R10, R3, 0x96, !PT ;  /* 0x0000000a000a7212 */ /* 0x000fc400078e9603 */
[----:B------:R-:W-:Y:S01]  /*0210*/  SHF.R.U32.HI R14, RZ, 0x2, R7 ;  /* 0x00000002ff0e7819 */ /* 0x000fe20000011607 */
[----:B------:R-:W-:Y:S01]  /*0220*/  IMAD.SHL.U32 R4, R11, 0x2, RZ ;  /* 0x000000020b047824 */ /* 0x000fe200078e00ff */
[-C--:B------:R-:W-:Y:S02]  /*0230*/  LOP3.LUT R3, R10, R7.reuse, RZ, 0x3c, !PT ;  /* 0x000000070a037212 */ /* 0x080fe400078e3cff */
[----:B------:R-:W-:Y:S02]  /*0240*/  SHF.R.U32.HI R10, RZ, 0x2, R5 ;  /* 0x00000002ff0a7819 */ /* 0x000fe40000011605 */
[----:B------:R-:W-:Y:S01]  /*0250*/  LOP3.LUT R20, R14, R7, RZ, 0x3c, !PT ;  /* 0x000000070e147212 */ /* 0x000fe200078e3cff */
[----:B------:R-:W-:Y:S01]  /*0260*/  IMAD.SHL.U32 R0, R3, 0x10, RZ ;  /* 0x0000001003007824 */ /* 0x000fe200078e00ff */
[----:B------:R-:W-:Y:S01]  /*0270*/  LOP3.LUT R10, R10, R5, RZ, 0x3c, !PT ;  /* 0x000000050a0a7212 */ /* 0x000fe200078e3cff */
[----:B------:R-:W-:Y:S01]  /*0280*/  IMAD.SHL.U32 R14, R12, 0x2, RZ ;  /* 0x000000020c0e7824 */ /* 0x000fe200078e00ff */
[----:B------:R-:W-:-:S02]  /*0290*/  SHF.R.U32.HI R22, RZ, 0x2, R3 ;  /* 0x00000002ff167819 */ /* 0x000fc40000011603 */
[----:B------:R-:W-:Y:S01]  /*02a0*/  LOP3.LUT R0, R11, R4, R0, 0x96, !PT ;  /* 0x000000040b007212 */ /* 0x000fe200078e9600 */
[----:B------:R-:W-:Y:S01]  /*02b0*/  IMAD.SHL.U32 R4, R10, 0x2, RZ ;  /* 0x000000020a047824 */ /* 0x000fe200078e00ff */
[-C--:B------:R-:W-:Y:S02]  /*02c0*/  LOP3.LUT R22, R22, R3.reuse, RZ, 0x3c, !PT ;  /* 0x0000000316167212 */ /* 0x080fe400078e3cff */
[----:B------:R-:W-:Y:S02]  /*02d0*/  LOP3.LUT R11, R0, R3, RZ, 0x3c, !PT ;  /* 0x00000003000b7212 */ /* 0x000fe400078e3cff */
[----:B------:R-:W-:-:S03]  /*02e0*/  IADD3 R0, PT, PT, R24, 0x587c5, R3 ;  /* 0x000587c518007810 */ /* 0x000fc60007ffe003 */
[----:B------:R-:W-:-:S05]  /*02f0*/  IMAD.SHL.U32 R5, R11, 0x10, RZ ;  /* 0x000000100b057824 */ /* 0x000fca00078e00ff */
[----:B------:R-:W-:Y:S01]  /*0300*/  LOP3.LUT R4, R10, R4, R5, 0x96, !PT ;  /* 0x000000040a047212 */ /* 0x000fe200078e9605 */
[----:B------:R-:W-:Y:S01]  /*0310*/  IMAD.HI.U32 R5, R0, 0x24924925, RZ ;  /* 0x2492492500057827 */ /* 0x000fe200078e00ff */
[----:B------:R-:W-:Y:S02]  /*0320*/  IADD3 R10, PT, PT, R24, 0xb0f8a, R11 ;  /* 0x000b0f8a180a7810 */ /* 0x000fe40007ffe00b */
[----:B------:R-:W-:Y:S01]  /*0330*/  LOP3.LUT R13, R4, R11, RZ, 0x3c, !PT ;  /* 0x0000000b040d7212 */ /* 0x000fe200078e3cff */
[----:B------:R-:W-:Y:S02]  /*0340*/  IMAD.IADD R4, R0, 0x1, -R5 ;  /* 0x0000000100047824 */ /* 0x000fe400078e0a05 */
[----:B------:R-:W-:-:S03]  /*0350*/  IMAD.HI.U32 R7, R10, 0x24924925, RZ ;  /* 0x249249250a077827 */ /* 0x000fc600078e00ff */
[----:B------:R-:W-:Y:S01]  /*0360*/  LEA.HI R4, R4, R5, RZ, 0x1f ;  /* 0x0000000504047211 */ /* 0x000fe200078ff8ff */
[----:B------:R-:W-:Y:S02]  /*0370*/  IMAD.SHL.U32 R15, R13, 0x10, RZ ;  /* 0x000000100d0f7824 */ /* 0x000fe400078e00ff */
[----:B------:R-:W-:Y:S01]  /*0380*/  IMAD.IADD R6, R10, 0x1, -R7 ;  /* 0x000000010a067824 */ /* 0x000fe200078e0a07 */
[----:B------:R-:W-:Y:S02]  /*0390*/  SHF.R.U32.HI R3, RZ, 0x2, R4 ;  /* 0x00000002ff037819 */ /* 0x000fe40000011604 */
[----:B------:R-:W-:Y:S01]  /*03a0*/  LOP3.LUT R14, R12, R14, R15, 0x96, !PT ;  /* 0x0000000e0c0e7212 */ /* 0x000fe200078e960f */
[----:B------:R-:W-:Y:S01]  /*03b0*/  IMAD.SHL.U32 R12, R20, 0x2, RZ ;  /* 0x00000002140c7824 */ /* 0x000fe200078e00ff */
[----:B------:R-:W-:Y:S01]  /*03c0*/  LEA.HI R6, R6, R7, RZ, 0x1f ;  /* 0x0000000706067211 */ /* 0x000fe200078ff8ff */
[----:B------:R-:W-:Y:S01]  /*03d0*/  IMAD R4, R3, -0x7, R0 ;  /* 0xfffffff903047824 */ /* 0x000fe200078e0200 */
[----:B------:R-:W-:-:S02]  /*03e0*/  LOP3.LUT R17, R14, R13, RZ, 0x3c, !PT ;  /* 0x0000000d0e117212 */ /* 0x000fc400078e3cff */
[----:B------:R-:W-:Y:S01]  /*03f0*/  SHF.R.U32.HI R5, RZ, 0x2, R6 ;  /* 0x00000002ff057819 */ /* 0x000fe20000011606 */
[----:B------:R-:W-:Y:S01]  /*0400*/  IMAD.SHL.U32 R6, R22, 0x2, RZ ;  /* 0x0000000216067824 */ /* 0x000fe200078e00ff */
[----:B------:R-:W-:Y:S01]  /*0410*/  IADD3 R15, PT, PT, R24, 0x10974f, R13 ;  /* 0x0010974f180f7810 */ /* 0x000fe20007ffe00d */
[----:B------:R-:W-:Y:S01]  /*0420*/  IMAD.SHL.U32 R7, R17, 0x10, RZ ;  /* 0x0000001011077824 */ /* 0x000fe200078e00ff */
[----:B------:R-:W-:Y:S01]  /*0430*/  SHF.R.U32.HI R14, RZ, 0x2, R11 ;  /* 0x00000002ff0e7819 */ /* 0x000fe2000001160b */
[----:B------:R-:W-:Y:S01]  /*0440*/  IMAD R10, R5, -0x7, R10 ;  /* 0xfffffff9050a7824 */ /* 0x000fe200078e020a */
[----:B------:R-:W-:Y:S01]  /*0450*/  SHF.L.U32 R4, R25, R4, RZ ;  /* 0x0000000419047219 */ /* 0x000fe200000006ff */
[C---:B------:R-:W-:Y:S01]  /*0460*/  IMAD.HI.U32 R0, R15.reuse, 0x24924925, RZ ;  /* 0x249249250f007827 */ /* 0x040fe200078e00ff */
[----:B------:R-:W-:Y:S02]  /*0470*/  LOP3.LUT R12, R20, R12, R7, 0x96, !PT ;  /* 0x0000000c140c7212 */ /* 0x000fe400078e9607 */
[----:B------:R-:W-:Y:S01]  /*0480*/  LOP3.LUT R23, R14, R11, RZ, 0x3c, !PT ;  /* 0x0000000b0e177212 */ /* 0x000fe200078e3cff */
[----:B------:R-:W-:Y:S01]  /*0490*/  IMAD.IADD R3, R15, 0x1, -R0 ;  /* 0x000000010f037824 */ /* 0x000fe200078e0a00 */
[----:B------:R-:W-:-:S02]  /*04a0*/  LOP3.LUT R21, R12, R17, RZ, 0x3c, !PT ;  /* 0x000000110c157212 */ /* 0x000fc400078e3cff */
[----:B------:R-:W-:Y:S01]  /*04b0*/  SHF.L.U32 R5, R25, R10, RZ ;  /* 0x0000000a19057219 */ /* 0x000fe200000006ff */
[----:B------:R-:W-:Y:S01]  /*04c0*/  IMAD.SHL.U32 R10, R23, 0x2, RZ ;  /* 0x00000002170a7824 */ /* 0x000fe200078e00ff */
[----:B------:R-:W-:Y:S01]  /*04d0*/  LEA.HI R0, R3, R0, RZ, 0x1f ;  /* 0x0000000003007211 */ /* 0x000fe200078ff8ff */
[----:B------:R-:W-:Y:S01]  /*04e0*/  IMAD.SHL.U32 R7, R21, 0x10, RZ ;  /* 0x0000001015077824 */ /* 0x000fe200078e00ff */
[----:B------:R-:W-:Y:S01]  /*04f0*/  IADD3 R14, PT, PT, R24, 0x161f14, R17 ;  /* 0x00161f14180e7810 */ /* 0x000fe20007ffe011 */
[----:B------:R0:W-:Y:S01]  /*0500*/  STL.64 [R1], R4 ;  /* 0x0000000401007387 */ /* 0x0001e20000100a00 */
[----:B------:R-:W-:Y:S02]  /*0510*/  SHF.R.U32.HI R0, RZ, 0x2, R0 ;  /* 0x00000002ff007819 */ /* 0x000fe40000011600 */
[----:B------:R-:W-:Y:S01]  /*0520*/  LOP3.LUT R6, R22, R6, R7, 0x96, !PT ;  /* 0x0000000616067212 */ /* 0x000fe200078e9607 */
[----:B------:R-:W-:Y:S01]  /*0530*/  IMAD.HI.U32 R3, R14, 0x24924925, RZ ;  /* 0x249249250e037827 */ /* 0x000fe200078e00ff */
[----:B------:R-:W-:-:S02]  /*0540*/  SHF.R.U32.HI R12, RZ, 0x2, R13 ;  /* 0x00000002ff0c7819 */ /* 0x000fc4000001160d */
[----:B------:R-:W-:Y:S01]  /*0550*/  LOP3.LUT R11, R6, R21, RZ, 0x3c, !PT ;  /* 0x00000015060b7212 */ /* 0x000fe200078e3cff */
[----:B------:R-:W-:Y:S01]  /*0560*/  IMAD R0, R0, -0x7, R15 ;  /* 0xfffffff900007824 */ /* 0x000fe200078e020f */
[----:B------:R-:W-:Y:S02]  /*0570*/  SHF.R.U32.HI R6, RZ, 0x2, R17 ;  /* 0x00000002ff067819 */ /* 0x000fe40000011611 */
[----:B------:R-:W-:Y:S01]  /*0580*/  LOP3.LUT R13, R12, R13, RZ, 0x3c, !PT ;  /* 0x0000000d0c0d7212 */ /* 0x000fe200078e3cff */
[----:B------:R-:W-:Y:S01]  /*0590*/  IMAD.SHL.U32 R7, R11, 0x10, RZ ;  /* 0x000000100b077824 */ /* 0x000fe200078e00ff */
[----:B------:R-:W-:Y:S01]  /*05a0*/  LOP3.LUT R12, R6, R17, RZ, 0x3c, !PT ;  /* 0x00000011060c7212 */ /* 0x000fe200078e3cff */
[----:B------:R-:W-:Y:S01]  /*05b0*/  IMAD.IADD R6, R14, 0x1, -R3 ;  /* 0x000000010e067824 */ /* 0x000fe200078e0a03 */
[----:B------:R-:W-:Y:S01]  /*05c0*/  SHF.R.U32.HI R20, RZ, 0x2, R21 ;  /* 0x00000002ff147819 */ /* 0x000fe20000011615 */
[----:B------:R-:W-:Y:S01]  /*05d0*/  IMAD.SHL.U32 R17, R13, 0x2, RZ ;  /* 0x000000020d117824 */ /* 0x000fe200078e00ff */
[----:B------:R-:W-:-:S02]  /*05e0*/  LOP3.LUT R10, R23, R10, R7, 0x96, !PT ;  /* 0x0000000a170a7212 */ /* 0x000fc400078e9607 */
[----:B------:R-:W-:Y:S02]  /*05f0*/  IADD3 R7, PT, PT, R24, 0x1ba6d9, R21 ;  /* 0x001ba6d918077810 */ /* 0x000fe40007ffe015 */
[----:B------:R-:W-:Y:S02]  /*0600*/  LOP3.LUT R15, R10, R11, RZ, 0x3c, !PT ;  /* 0x0000000b0a0f7212 */ /* 0x000fe400078e3cff */
[----:B------:R-:W-:Y:S01]  /*0610*/  LEA.HI R6, R6, R3, RZ, 0x1f ;  /* 0x0000000306067211 */ /* 0x000fe200078ff8ff */
[----:B0-----:R-:W-:Y:S01]  /*0620*/  IMAD.HI.U32 R4, R7, 0x24924925, RZ ;  /* 0x2492492507047827 */ /* 0x001fe200078e00ff */
[----:B------:R-:W-:Y:S02]  /*0630*/  LOP3.LUT R21, R20, R21, RZ, 0x3c, !PT ;  /* 0x0000001514157212 */ /* 0x000fe400078e3cff */
[----:B------:R-:W-:Y:S01]  /*0640*/  SHF.R.U32.HI R3, RZ, 0x2, R6 ;  /* 0x00000002ff037819 */ /* 0x000fe20000011606 */
[----:B------:R-:W-:Y:S01]  /*0650*/  IMAD.SHL.U32 R10, R15, 0x10, RZ ;  /* 0x000000100f0a7824 */ /* 0x000fe200078e00ff */
[----:B------:R-:W-:Y:S01]  /*0660*/  IADD3 R20, PT, PT, R24, 0x212e9e, R11 ;  /* 0x00212e9e18147810 */ /* 0x000fe20007ffe00b */
[----:B------:R-:W-:-:S02]  /*0670*/  IMAD.IADD R5, R7, 0x1, -R4 ;  /* 0x0000000107057824 */ /* 0x000fc400078e0a04 */
[----:B------:R-:W-:Y:S01]  /*0680*/  IMAD R14, R3, -0x7, R14 ;  /* 0xfffffff9030e7824 */ /* 0x000fe200078e020e */
[----:B------:R-:W-:Y:S01]  /*0690*/  LOP3.LUT R10, R13, R17, R10, 0x96, !PT ;  /* 0x000000110d0a7212 */ /* 0x000fe200078e960a */
[----:B------:R-:W-:Y:S01]  /*06a0*/  IMAD.HI.U32 R3, R20, 0x24924925, RZ ;  /* 0x2492492514037827 */ /* 0x000fe200078e00ff */
[----:B------:R-:W-:Y:S02]  /*06b0*/  LEA.HI R6, R5, R4, RZ, 0x1f ;  /* 0x0000000405067211 */ /* 0x000fe400078ff8ff */
[----:B------:R-:W-:Y:S01]  /*06c0*/  LOP3.LUT R17, R10, R15, RZ, 0x3c, !PT ;  /* 0x0000000f0a117212 */ /* 0x000fe200078e3cff */
[----:B------:R-:W-:Y:S01]  /*06d0*/  IMAD.SHL.U32 R10, R12, 0x2, RZ ;  /* 0x000000020c0a7824 */ /* 0x000fe200078e00ff */
[----:B------:R-:W-:Y:S02]  /*06e0*/  SHF.L.U32 R5, R25, R14, RZ ;  /* 0x0000000e19057219 */ /* 0x000fe400000006ff */
[----:B------:R-:W-:Y:S01]  /*06f0*/  SHF.R.U32.HI R14, RZ, 0x2, R11 ;  /* 0x00000002ff0e7819 */ /* 0x000fe2000001160b */
[----:B------:R-:W-:Y:S01]  /*0700*/  IMAD.SHL.U32 R13, R17, 0x10, RZ ;  /* 0x00000010110d7824 */ /* 0x000fe200078e00ff */
[----:B------:R-:W-:Y:S01]  /*0710*/  SHF.L.U32 R4, R25, R0, RZ ;  /* 0x0000000019047219 */ /* 0x000fe200000006ff */
[----:B------:R-:W-:Y:S01]  /*0720*/  IMAD.IADD R0, R20, 0x1, -R3 ;  /* 0x0000000114007824 */ /* 0x000fe200078e0a03 */
[----:B------:R-:W-:-:S02]  /*0730*/  LOP3.LUT R14, R14, R11, RZ, 0x3c, !PT ;  /* 0x0000000b0e0e7212 */ /* 0x000fc400078e3cff */
[----:B------:R-:W-:Y:S01]  /*0740*/  LOP3.LUT R12, R12, R10, R13, 0x96, !PT ;  /* 0x0000000a0c0c7212 */ /* 0x000fe200078e960d */
[----:B------:R-:W-:Y:S01]  /*0750*/  IMAD.SHL.U32 R13, R21, 0x2, RZ ;  /* 0x00000002150d7824 */ /* 0x000fe200078e00ff */
[----:B------:R-:W-:Y:S01]  /*0760*/  LEA.HI R3, R0, R3, RZ, 0x1f ;  /* 0x0000000300037211 */ /* 0x000fe200078ff8ff */
[----:B------:R0:W-:Y:S01]  /*0770*/  STL.64 [R1+0x8], R4 ;  /* 0x0000080401007387 */ /* 0x0001e20000100a00 */
[----:B------:R-:W-:Y:S02]  /*0780*/  LOP3.LUT R11, R12, R17, RZ, 0x3c, !PT ;  /* 0x000000110c0b7212 */ /* 0x000fe400078e3cff */
[--C-:B------:R-:W-:Y:S02]  /*0790*/  SHF.R.U32.HI R12, RZ, 0x2, R15.reuse ;  /* 0x00000002ff0c7819 */ /* 0x100fe4000001160f */
[----:B------:R-:W-:Y:S01]  /*07a0*/  SHF.R.U32.HI R0, RZ, 0x2, R6 ;  /* 0x00000002ff007819 */ /* 0x000fe20000011606 */
[----:B------:R-:W-:Y:S01]  /*07b0*/  IMAD.SHL.U32 R10, R11, 0x10, RZ ;  /* 0x000000100b0a7824 */ /* 0x000fe200078e00ff */
[----:B------:R-:W-:-:S02]  /*07c0*/  IADD3 R6, PT, PT, R24, 0x26b663, R15 ;  /* 0x0026b66318067810 */ /* 0x000fc40007ffe00f */
[----:B------:R-:W-:Y:S01]  /*07d0*/  LOP3.LUT R22, R12, R15, RZ, 0x3c, !PT ;  /* 0x0000000f0c167212 */ /* 0x000fe200078e3cff */
[----:B------:R-:W-:Y:S01]  /*07e0*/  IMAD.SHL.U32 R12, R14, 0x2, RZ ;  /* 0x000000020e0c7824 */ /* 0x000fe200078e00ff */
[----:B------:R-:W-:Y:S01]  /*07f0*/  LOP3.LUT R10, R21, R13, R10, 0x96, !PT ;  /* 0x0000000d150a7212 */ /* 0x000fe200078e960a */
[----:B------:R-:W-:Y:S01]  /*0800*/  IMAD R0, R0, -0x7, R7 ;  /* 0xfffffff900007824 */ /* 0x000fe200078e0207 */
[----:B------:R-:W-:Y:S01]  /*0810*/  SHF.R.U32.HI R3, RZ, 0x2, R3 ;  /* 0x00000002ff037819 */ /* 0x000fe20000011603 */
[----:B------:R-:W-:Y:S01]  /*0820*/  IMAD.HI.U32 R7, R6, 0x24924925, RZ ;  /* 0x2492492506077827 */ /* 0x000fe200078e00ff */
[----:B------:R-:W-:Y:S02]  /*0830*/  LOP3.LUT R23, R10, R11, RZ, 0x3c, !PT ;  /* 0x0000000b0a177212 */ /* 0x000fe400078e3cff */
[----:B0-----:R-:W-:Y:S01]  /*0840*/  SHF.L.U32 R4, R25, R0, RZ ;  /* 0x0000000019047219 */ /* 0x001fe200000006ff */
[----:B------:R-:W-:Y:S01]  /*0850*/  IMAD.IADD R0, R6, 0x1, -R7 ;  /* 0x0000000106007824 */ /* 0x000fe200078e0a07 */
[--C-:B------:R-:W-:Y:S01]  /*0860*/  SHF.R.U32.HI R10, RZ, 0x2, R17.reuse ;  /* 0x00000002ff0a7819 */ /* 0x100fe20000011611 */
[----:B------:R-:W-:Y:S01]  /*0870*/  IMAD.SHL.U32 R13, R23, 0x10, RZ ;  /* 0x00000010170d7824 */ /* 0x000fe200078e00ff */
[----:B------:R-:W-:Y:S01]  /*0880*/  IADD3 R21, PT, PT, R24, 0x2c3e28, R17 ;  /* 0x002c3e2818157810 */ /* 0x000fe20007ffe011 */
[----:B------:R-:W-:Y:S01]  /*0890*/  IMAD R20, R3, -0x7, R20 ;  /* 0xfffffff903147824 */ /* 0x000fe200078e0214 */
[----:B------:R-:W-:Y:S01]  /*08a0*/  LEA.HI R3, R0, R7, RZ, 0x1f ;  /* 0x0000000700037211 */ /* 0x000fe200078ff8ff */
[----:B------:R-:W-:Y:S01]  /*08b0*/  IMAD.SHL.U32 R15, R22, 0x2, RZ ;  /* 0x00000002160f7824 */ /* 0x000fe200078e00ff */
[----:B------:R-:W-:Y:S01]  /*08c0*/  LOP3.LUT R12, R14, R12, R13, 0x96, !PT ;  /* 0x0000000c0e0c7212 */ /* 0x000fe200078e960d */
[----:B------:R-:W-:Y:S01]  /*08d0*/  IMAD.HI.U32 R0, R21, 0x24924925, RZ ;  /* 0x2492492515007827 */ /* 0x000fe200078e00ff */
[----:B------:R-:W-:-:S02]  /*08e0*/  LOP3.LUT R14, R10, R17, RZ, 0x3c, !PT ;  /* 0x000000110a0e7212 */ /* 0x000fc400078e3cff */
[----:B------:R-:W-:Y:S01]  /*08f0*/  LOP3.LUT R13, R12, R23, RZ, 0x3c, !PT ;  /* 0x000000170c0d7212 */ /* 0x000fe200078e3cff */
[----:B------:R-:W-:Y:S01]  /*0900*/  IMAD.IADD R7, R21, 0x1, -R0 ;  /* 0x0000000115077824 */ /* 0x000fe200078e0a00 */
[----:B------:R-:W-:Y:S02]  /*0910*/  SHF.R.U32.HI R3, RZ, 0x2, R3 ;  /* 0x00000002ff037819 */ /* 0x000fe40000011603 */
[--C-:B------:R-:W-:Y:S01]  /*0920*/  IADD3 R12, PT, PT, R24, 0x31c5ed, R11.reuse ;  /* 0x0031c5ed180c7810 */ /* 0x100fe20007ffe00b */
[----:B------:R-:W-:Y:S01]  /*0930*/  IMAD.SHL.U32 R10, R13, 0x10, RZ ;  /* 0x000000100d0a7824 */ /* 0x000fe200078e00ff */
[----:B------:R-:W-:Y:S01]  /*0940*/  SHF.L.U32 R5, R25, R20, RZ ;  /* 0x0000001419057219 */ /* 0x000fe200000006ff */
[----:B------:R-:W-:Y:S01]  /*0950*/  IMAD R3, R3, -0x7, R6 ;  /* 0xfffffff903037824 */ /* 0x000fe200078e0206 */
[----:B------:R-:W-:Y:S02]  /*0960*/  SHF.R.U32.HI R6, RZ, 0x2, R11 ;  /* 0x00000002ff067819 */ /* 0x000fe4000001160b */
[----:B------:R-:W-:Y:S01]  /*0970*/  LOP3.LUT R10, R22, R15, R10, 0x96, !PT ;  /* 0x0000000f160a7212 */ /* 0x000fe200078e960a */
[----:B------:R0:W-:Y:S01]  /*0980*/  STL.64 [R1+0x10], R4 ;  /* 0x0000100401007387 */ /* 0x0001e20000100a00 */
[----:B------:R-:W-:Y:S01]  /*0990*/  LOP3.LUT R15, R6, R11, RZ, 0x3c, !PT ;  /* 0x0000000b060f7212 */ /* 0x000fe200078e3cff */
[----:B------:R-:W-:Y:S01]  /*09a0*/  IMAD.SHL.U32 R6, R14, 0x2, RZ ;  /* 0x000000020e067824 */ /* 0x000fe200078e00ff */
[----:B------:R-:W-:-:S02]  /*09b0*/  LOP3.LUT R27, R10, R13, RZ, 0x3c, !PT ;  /* 0x0000000d0a1b7212 */ /* 0x000fc400078e3cff */
[----:B------:R-:W-:Y:S02]  /*09c0*/  LEA.HI R7, R7, R0, RZ, 0x1f ;  /* 0x0000000007077211 */ /* 0x000fe400078ff8ff */
[----:B------:R-:W-:Y:S01]  /*09d0*/  IADD3 R17, PT, PT, R24, 0x374db2, R23 ;  /* 0x00374db218117810 */ /* 0x000fe20007ffe017 */
[----:B------:R-:W-:Y:S01]  /*09e0*/  IMAD.SHL.U32 R11, R27, 0x10, RZ ;  /* 0x000000101b0b7824 */ /* 0x000fe200078e00ff */
[----:B------:R-:W-:Y:S01]  /*09f0*/  SHF.R.U32.HI R0, RZ, 0x2, R7 ;  /* 0x00000002ff007819 */ /* 0x000fe20000011607 */
[----:B------:R-:W-:Y:S01]  /*0a00*/  STG.E.64 desc[UR36][R8.64], R26 ;  /* 0x0000001a08007986 */ /* 0x000fe2000c101b24 */
[----:B0-----:R-:W-:Y:S02]  /*0a10*/  IMAD.HI.U32 R5, R12, 0x24924925, RZ ;  /* 0x249249250c057827 */ /* 0x001fe400078e00ff */
[----:B------:R-:W-:Y:S02]  /*0a20*/  LOP3.LUT R10, R14, R6, R11, 0x96, !PT ;  /* 0x000000060e0a7212 */ /* 0x000fe400078e960b */
[----:B------:R-:W-:Y:S01]  /*0a30*/  SHF.R.U32.HI R14, RZ, 0x2, R23 ;  /* 0x00000002ff0e7819 */ /* 0x000fe20000011617 */
[----:B------:R-:W-:Y:S01]  /*0a40*/  IMAD.IADD R4, R12, 0x1, -R5 ;  /* 0x000000010c047824 */ /* 0x000fe200078e0a05 */
[----:B------:R-:W-:Y:S01]  /*0a50*/  LOP3.LUT R10, R10, R27, RZ, 0x3c, !PT ;  /* 0x0000001b0a0a7212 */ /* 0x000fe200078e3cff */
[----:B------:R-:W-:Y:S01]  /*0a60*/  IMAD.SHL.U32 R11, R15, 0x2, RZ ;  /* 0x000000020f0b7824 */ /* 0x000fe200078e00ff */
[----:B------:R-:W-:Y:S01]  /*0a70*/  LOP3.LUT R14, R14, R23, RZ, 0x3c, !PT ;  /* 0x000000170e0e7212 */ /* 0x000fe200078e3cff */
[----:B------:R-:W-:Y:S01]  /*0a80*/  IMAD R0, R0, -0x7, R21 ;  /* 0xfffffff900007824 */ /* 0x000fe200078e0215 */
[----:B------:R-:W-:Y:S01]  /*0a90*/  LEA.HI R7, R4, R5, RZ, 0x1f ;  /* 0x0000000504077211 */ /* 0x000fe200078ff8ff */
[----:B------:R-:W-:Y:S01]  /*0aa0*/  IMAD.SHL.U32 R20, R10, 0x10, RZ ;  /* 0x000000100a147824 */ /* 0x000fe200078e00ff */
[----:B------:R-:W-:Y:S01]  /*0ab0*/  SHF.L.U32 R4, R25, R3, RZ ;  /* 0x0000000319047219 */ /* 0x000fe200000006ff */
[----:B------:R-:W-:Y:S01]  /*0ac0*/  IMAD.HI.U32 R6, R17, 0x24924925, RZ ;  /* 0x2492492511067827 */ /* 0x000fe200078e00ff */
[----:B------:R-:W-:-:S02]  /*0ad0*/  SHF.L.U32 R5, R25, R0, RZ ;  /* 0x0000000019057219 */ /* 0x000fc400000006ff */
[----:B------:R-:W-:Y:S01]  /*0ae0*/  LOP3.LUT R11, R15, R11, R20, 0x96, !PT ;  /* 0x0000000b0f0b7212 */ /* 0x000fe200078e9614 */
[----:B------:R-:W-:Y:S01]  /*0af0*/  IMAD.IADD R3, R17, 0x1, -R6 ;  /* 0x0000000111037824 */ /* 0x000fe200078e0a06 */
[--C-:B------:R-:W-:Y:S01]  /*0b00*/  SHF.R.U32.HI R20, RZ, 0x2, R13.reuse ;  /* 0x00000002ff147819 */ /* 0x100fe2000001160d */
[----:B------:R0:W-:Y:S01]  /*0b10*/  STL.64 [R1+0x18], R4 ;  /* 0x0000180401007387 */ /* 0x0001e20000100a00 */
[----:B------:R-:W-:Y:S01]  /*0b20*/  LOP3.LUT R11, R11, R10, RZ, 0x3c, !PT ;  /* 0x0000000a0b0b7212 */ /* 0x000fe200078e3cff */
[----:B------:R-:W-:Y:S01]  /*0b30*/  IMAD.SHL.U32 R15, R14, 0x2, RZ ;  /* 0x000000020e0f7824 */ /* 0x000fe200078e00ff */
[----:B------:R-:W-:Y:S02]  /*0b40*/  LEA.HI R0, R3, R6, RZ, 0x1f ;  /* 0x0000000603007211 */ /* 0x000fe400078ff8ff */
[----:B------:R-:W-:Y:S01]  /*0b50*/  IADD3 R6, PT, PT, R24, 0x3cd577, R13 ;  /* 0x003cd57718067810 */ /* 0x000fe20007ffe00d */
[----:B------:R-:W-:Y:S01]  /*0b60*/  STG.E.64 desc[UR36][R8.64+0x8], R10 ;  /* 0x0000080a08007986 */ /* 0x000fe2000c101b24 */
[----:B------:R-:W-:-:S02]  /*0b70*/  SHF.R.U32.HI R3, RZ, 0x2, R7 ;  /* 0x00000002ff037819 */ /* 0x000fc40000011607 */
[----:B------:R-:W-:Y:S01]  /*0b80*/  LOP3.LUT R20, R20, R13, RZ, 0x3c, !PT ;  /* 0x0000000d14147212 */ /* 0x000fe200078e3cff */
[----:B------:R-:W-:Y:S01]  /*0b90*/  IMAD.HI.U32 R7, R6, 0x24924925, RZ ;  /* 0x2492492506077827 */ /* 0x000fe200078e00ff */
[----:B------:R-:W-:Y:S02]  /*0ba0*/  SHF.R.U32.HI R0, RZ, 0x2, R0 ;  /* 0x00000002ff007819 */ /* 0x000fe40000011600 */
[----:B------:R-:W-:Y:S01]  /*0bb0*/  IADD3 R21, PT, PT, R24, 0x425d3c, R27 ;  /* 0x00425d3c18157810 */ /* 0x000fe20007ffe01b */
[----:B0-----:R-:W-:Y:S02]  /*0bc0*/  IMAD.SHL.U32 R5, R11, 0x10, RZ ;  /* 0x000000100b057824 */ /* 0x001fe400078e00ff */
[----:B------:R-:W-:Y:S02]  /*0bd0*/  IMAD R4, R3, -0x7, R12 ;  /* 0xfffffff903047824 */ /* 0x000fe400078e020c */
[----:B------:R-:W-:Y:S01]  /*0be0*/  IMAD.IADD R12, R6, 0x1, -R7 ;  /* 0x00000001060c7824 */ /* 0x000fe200078e0a07 */
[----:B------:R-:W-:Y:S01]  /*0bf0*/  LOP3.LUT R22, R14, R15, R5, 0x96, !PT ;  /* 0x0000000f0e167212 */ /* 0x000fe200078e9605 */
[----:B------:R-:W-:Y:S01]  /*0c00*/  IMAD.SHL.U32 R13, R20, 0x2, RZ ;  /* 0x00000002140d7824 */ /* 0x000fe200078e00ff */
[----:B------:R-:W-:Y:S01]  /*0c10*/  SHF.L.U32 R4, R25, R4, RZ ;  /* 0x0000000419047219 */ /* 0x000fe200000006ff */
[----:B------:R-:W-:Y:S01]  /*0c20*/  IMAD R0, R0, -0x7, R17 ;  /* 0xfffffff900007824 */ /* 0x000fe200078e0211 */
[----:B------:R-:W-:-:S02]  /*0c30*/  LOP3.LUT R22, R22, R11, RZ, 0x3c, !PT ;  /* 0x0000000b16167212 */ /* 0x000fc400078e3cff */
[----:B------:R-:W-:Y:S02]  /*0c40*/  LEA.HI R12, R12, R7, RZ, 0x1f ;  /* 0x000000070c0c7211 */ /* 0x000fe400078ff8ff */
[----:B------:R-:W-:Y:S01]  /*0c50*/  SHF.L.U32 R5, R25, R0, RZ ;  /* 0x0000000019057219 */ /* 0x000fe200000006ff */
[----:B------:R-:W-:Y:S01]  /*0c60*/  IMAD.SHL.U32 R7, R22, 0x10, RZ ;  /* 0x0000001016077824 */ /* 0x000fe200078e00ff */
[----:B------:R-:W-:Y:S01]  /*0c70*/  IADD3 R15, PT, PT, R24, 0x52f48b, R22 ;  /* 0x0052f48b180f7810 */ /* 0x000fe20007ffe016 */
[----:B------:R-:W-:Y:S01]  /*0c80*/  IMAD.HI.U32 R0, R21, 0x24924925, RZ ;  /* 0x2492492515007827 */ /* 0x000fe200078e00ff */
[----:B------:R-:W-:Y:S01]  /*0c90*/  SHF.R.U32.HI R3, RZ, 0x2, R12 ;  /* 0x00000002ff037819 */ /* 0x000fe2000001160c */
[----:B------:R0:W-:Y:S01]  /*0ca0*/  STL.64 [R1+0x20], R4 ;  /* 0x0000200401007387 */ /* 0x0001e20000100a00 */
[----:B------:R-:W-:Y:S02]  /*0cb0*/  LOP3.LUT R7, R20, R13, R7, 0x96, !PT ;  /* 0x0000000d14077212 */ /* 0x000fe400078e9607 */
[C---:B------:R-:W-:Y:S01]  /*0cc0*/  IADD3 R20, PT, PT, R24.reuse, 0x47e501, R10 ;  /* 0x0047e50118147810 */ /* 0x040fe20007ffe00a */
[----:B------:R-:W-:Y:S01]  /*0cd0*/  IMAD R6, R3, -0x7, R6 ;  /* 0xfffffff903067824 */ /* 0x000fe200078e0206 */
[----:B------:R-:W-:Y:S01]  /*0ce0*/  LOP3.LUT R23, R7, R22, RZ, 0x3c, !PT ;  /* 0x0000001607177212 */ /* 0x000fe200078e3cff */
[----:B------:R-:W-:Y:S01]  /*0cf0*/  IMAD.IADD R3, R21, 0x1, -R0 ;  /* 0x0000000115037824 */ /* 0x000fe200078e0a00 */
[----:B------:R-:W-:Y:S01]  /*0d00*/  IADD3 R13, PT, PT, R24, 0x4d6cc6, R11 ;  /* 0x004d6cc6180d7810 */ /* 0x000fe20007ffe00b */
[----:B------:R-:W-:-:S02]  /*0d10*/  IMAD.HI.U32 R7, R20, 0x24924925, RZ ;  /* 0x2492492514077827 */ /* 0x000fc400078e00ff */
[----:B------:R1:W-:Y:S01]  /*0d20*/  STG.E.64 desc[UR36][R8.64+0x10], R22 ;  /* 0x0000101608007986 */ /* 0x0003e2000c101b24 */
[----:B------:R-:W-:Y:S01]  /*0d30*/  LEA.HI R3, R3, R0, RZ, 0x1f ;  /* 0x0000000003037211 */ /* 0x000fe200078ff8ff */
[----:B------:R-:W-:Y:S02]  /*0d40*/  IMAD.IADD R17, R23, 0x1, R26 ;  /* 0x0000000117117824 */ /* 0x000fe400078e021a */
[----:B------:R-:W-:Y:S01]  /*0d50*/  IMAD.IADD R12, R20, 0x1, -R7 ;  /* 0x00000001140c7824 */ /* 0x000fe200078e0a07 */
[----:B------:R-:W-:Y:S01]  /*0d60*/  SHF.R.U32.HI R0, RZ, 0x2, R3 ;  /* 0x00000002ff007819 */ /* 0x000fe20000011603 */
[----:B------:R-:W-:-:S03]  /*0d70*/  IMAD.HI.U32 R14, R13, 0x24924925, RZ ;  /* 0x249249250d0e7827 */ /* 0x000fc600078e00ff */
[----:B------:R-:W-:Y:S01]  /*0d80*/  LEA.HI R12, R12, R7, RZ, 0x1f ;  /* 0x000000070c0c7211 */ /* 0x000fe200078ff8ff */
[----:B0-----:R-:W-:-:S03]  /*0d90*/  IMAD.HI.U32 R4, R15, 0x24924925, RZ ;  /* 0x249249250f047827 */ /* 0x001fc600078e00ff */
[----:B------:R-:W-:Y:S01]  /*0da0*/  SHF.R.U32.HI R3, RZ, 0x2, R12 ;  /* 0x00000002ff037819 */ /* 0x000fe2000001160c */
[----:B------:R-:W-:-:S04]  /*0db0*/  IMAD.HI.U32 R24, R17, 0x24924925, RZ ;  /* 0x2492492511187827 */ /* 0x000fc800078e00ff */
[----:B------:R-:W-:Y:S02]  /*0dc0*/  IMAD.IADD R5, R13, 0x1, -R14 ;  /* 0x000000010d057824 */ /* 0x000fe400078e0a0e */
[----:B------:R-:W-:Y:S02]  /*0dd0*/  IMAD.IADD R7, R15, 0x1, -R4 ;  /* 0x000000010f077824 */ /* 0x000fe400078e0a04 */
[----:B------:R-:W-:Y:S01]  /*0de0*/  IMAD.IADD R27, R17, 0x1, -R24 ;  /* 0x00000001111b7824 */ /* 0x000fe200078e0a18 */
[----:B------:R-:W-:Y:S01]  /*0df0*/  LEA.HI R5, R5, R14, RZ, 0x1f ;  /* 0x0000000e05057211 */ /* 0x000fe200078ff8ff */
[----:B------:R-:W-:Y:S01]  /*0e00*/  IMAD R0, R0, -0x7, R21 ;  /* 0xfffffff900007824 */ /* 0x000fe200078e0215 */
[----:B------:R-:W-:Y:S01]  /*0e10*/  LEA.HI R7, R7, R4, RZ, 0x1f ;  /* 0x0000000407077211 */ /* 0x000fe200078ff8ff */
[----:B------:R-:W-:Y:S01]  /*0e20*/  IMAD R14, R3, -0x7, R20 ;  /* 0xfffffff9030e7824 */ /* 0x000fe200078e0214 */
[----:B------:R-:W-:Y:S01]  /*0e30*/  LEA.HI R27, R27, R24, RZ, 0x1f ;  /* 0x000000181b1b7211 */ /* 0x000fe200078ff8ff */
[----:B------:R-:W-:Y:S01]  /*0e40*/  IMAD.MOV.U32 R21, RZ, RZ, 0x0 ;  /* 0x00000000ff157424 */ /* 0x000fe200078e00ff */
[----:B------:R-:W-:Y:S01]  /*0e50*/  SHF.R.U32.HI R4, RZ, 0x2, R5 ;  /* 0x00000002ff047819 */ /* 0x000fe20000011605 */
[----:B------:R-:W-:Y:S01]  /*0e60*/  IMAD.MOV.U32 R5, RZ, RZ, R2 ;  /* 0x000000ffff057224 */ /* 0x000fe200078e0002 */
[----:B------:R-:W-:-:S02]  /*0e70*/  SHF.R.U32.HI R12, RZ, 0x2, R7 ;  /* 0x00000002ff0c7819 */ /* 0x000fc40000011607 */
[----:B------:R-:W-:Y:S01]  /*0e80*/  SHF.R.U32.HI R26, RZ, 0x2, R27 ;  /* 0x00000002ff1a7819 */ /* 0x000fe2000001161b */
[----:B------:R-:W-:Y:S01]  /*0e90*/  IMAD R4, R4, -0x7, R13 ;  /* 0xfffffff904047824 */ /* 0x000fe200078e020d */
[C---:B------:R-:W-:Y:S01]  /*0ea0*/  SHF.L.U32 R13, R25.reuse, R0, RZ ;  /* 0x00000000190d7219 */ /* 0x040fe200000006ff */
[----:B------:R-:W-:Y:S01]  /*0eb0*/  IMAD R24, R12, -0x7, R15 ;  /* 0xfffffff90c187824 */ /* 0x000fe200078e020f */
[C---:B------:R-:W-:Y:S01]  /*0ec0*/  SHF.L.U32 R12, R25.reuse, R6, RZ ;  /* 0x00000006190c7219 */ /* 0x040fe200000006ff */
[----:B------:R-:W-:Y:S01]  /*0ed0*/  IMAD R26, R26, -0x7, R17 ;  /* 0xfffffff91a1a7824 */ /* 0x000fe200078e0211 */
[C---:B------:R-:W-:Y:S01]  /*0ee0*/  SHF.L.U32 R14, R25.reuse, R14, RZ ;  /* 0x0000000e190e7219 */ /* 0x040fe200000006ff */
[----:B------:R-:W-:Y:S01]  /*0ef0*/  IMAD.MOV.U32 R6, RZ, RZ, 0x5 ;  /* 0x00000005ff067424 */ /* 0x000fe200078e00ff */
[C---:B------:R-:W-:Y:S01]  /*0f00*/  SHF.L.U32 R15, R25.reuse, R4, RZ ;  /* 0x00000004190f7219 */ /* 0x040fe200000006ff */
[----:B------:R1:W-:Y:S01]  /*0f10*/  STL.64 [R1+0x28], R12 ;  /* 0x0000280c01007387 */ /* 0x0003e20000100a00 */
[C---:B------:R-:W-:Y:S01]  /*0f20*/  SHF.L.U32 R24, R25.reuse, R24, RZ ;  /* 0x0000001819187219 */ /* 0x040fe200000006ff */
[----:B------:R-:W-:Y:S01]  /*0f30*/  IMAD.MOV.U32 R4, RZ, RZ, R16 ;  /* 0x000000ffff047224 */ /* 0x000fe200078e0010 */
[----:B------:R-:W-:Y:S01]  /*0f40*/  SHF.L.U32 R25, R25, R26, RZ ;  /* 0x0000001a19197219 */ /* 0x000fe200000006ff */
[----:B------:R1:W-:Y:S01]  /*0f50*/  STL.64 [R1+0x30], R14 ;  /* 0x0000300e01007387 */ /* 0x0003e20000100a00 */
[----:B------:R-:W-:-:S03]  /*0f60*/  MOV R20, 0xf90 ;  /* 0x00000f9000147802 */ /* 0x000fc60000000f00 */
[----:B------:R1:W-:Y:S04]  /*0f70*/  STL.64 [R1+0x38], R24 ;  /* 0x0000381801007387 */ /* 0x0003e80000100a00 */
[----:B-1----:R-:W-:Y:S05]  /*0f80*/  CALL.REL.NOINC `($_Z8functionP7diagramP17curandStateXORWOW$_Z13dfsProvesLossRK5boardi) ;  /* 0x00000068009c7944 */ /* 0x002fea0003c00000 */
[----:B------:R-:W-:Y:S01]  /*0f90*/  PRMT R0, R4, 0x9910, RZ ;  /* 0x0000991004007816 */ /* 0x000fe200000000ff */
[----:B------:R-:W-:Y:S01]  /*0fa0*/  BSSY.RECONVERGENT B6, `(.L_x_0) ;  /* 0x000000d000067945 */ /* 0x000fe20003800200 */
[----:B------:R-:W-:Y:S02]  /*0fb0*/  IMAD.MOV.U32 R4, RZ, RZ, 0x1 ;  /* 0x00000001ff047424 */ /* 0x000fe400078e00ff */
[----:B------:R-:W-:Y:S01]  /*0fc0*/  ISETP.NE.AND P0, PT, R0, RZ, PT ;  /* 0x000000ff0000720c */ /* 0x000fe20003f05270 */
[----:B------:R-:W-:-:S12]  /*0fd0*/  IMAD.MOV.U32 R5, RZ, RZ, 0x0 ;  /* 0x00000000ff057424 */ /* 0x000fd800078e00ff */
[----:B------:R-:W-:Y:S05]  /*0fe0*/  @P0 BRA `(.L_x_1) ;  /* 0x0000000000200947 */ /* 0x000fea0003800000 */
[----:B------:R-:W-:Y:S01]  /*0ff0*/  IMAD.MOV.U32 R4, RZ, RZ, R16 ;  /* 0x000000ffff047224 */ /* 0x000fe200078e0010 */
[----:B------:R-:W-:Y:S01]  /*1000*/  MOV R20, 0x1050 ;  /* 0x0000105000147802 */ /* 0x000fe20000000f00 */
[----:B------:R-:W-:Y:S02]  /*1010*/  IMAD.MOV.U32 R5, RZ, RZ, R2 ;  /* 0x000000ffff057224 */ /* 0x000fe400078e0002 */
[----:B------:R-:W-:Y:S02]  /*1020*/  IMAD.MOV.U32 R6, RZ, RZ, 0x5 ;  /* 0x00000005ff067424 */ /* 0x000fe400078e00ff */
[----:B------:R-:W-:-:S07]  /*1030*/  IMAD.MOV.U32 R21, RZ, RZ, 0x0 ;  /* 0x00000000ff157424 */ /* 0x000fce00078e00ff */
[----:B------:R-:W-:Y:S05]  /*1040*/  CALL.REL.NOINC `($_Z8functionP7diagramP17curandStateXORWOW$_Z12dfsProvesWinRK5boardi) ;  /* 0x0000000000307944 */ /* 0x000fea0003c00000 */
[----:B------:R-:W-:Y:S01]  /*1050*/  LOP3.LUT R4, R4, 0xffff, RZ, 0xc0, !PT ;  /* 0x0000ffff04047812 */ /* 0x000fe200078ec0ff */
[----:B------:R-:W-:-:S07]  /*1060*/  IMAD.MOV.U32 R5, RZ, RZ, RZ ;  /* 0x000000ffff057224 */ /* 0x000fce00078e00ff */
.L_x_1:
[----:B------:R-:W-:Y:S05]  /*1070*/  BSYNC.RECONVERGENT B6 ;  /* 0x0000000000067941 */ /* 0x000fea0003800200 */
.L_x_0:
[----:B------:R-:W2:Y:S04]  /*1080*/  LDG.E.64 R2, desc[UR36][R18.64] ;  /* 0x0000002412027981 */ /* 0x000ea8000c1e1b00 */
[----:B------:R-:W3:Y:S01]  /*1090*/  LDG.E.64 R6, desc[UR36][R18.64+0x8] ;  /* 0x0000082412067981 */ /* 0x000ee2000c1e1b00 */
[----:B--2---:R-:W-:Y:S02]  /*10a0*/  IADD3 R2, P0, PT, R2, R4, RZ ;  /* 0x0000000402027210 */ /* 0x004fe40007f1e0ff */
[----:B---3--:R-:W-:-:S03]  /*10b0*/  IADD3 R4, P1, PT, R6, 0x1, RZ ;  /* 0x0000000106047810 */ /* 0x008fc60007f3e0ff */
[----:B------:R-:W-:Y:S02]  /*10c0*/  IMAD.X R3, R3, 0x1, R5, P0 ;  /* 0x0000000103037824 */ /* 0x000fe400000e0605 */
[----:B------:R-:W-:-:S03]  /*10d0*/  IMAD.X R5, RZ, RZ, R7, P1 ;  /* 0x000000ffff057224 */ /* 0x000fc600008e0607 */
[----:B------:R-:W-:Y:S04]  /*10e0*/  STG.E.64 desc[UR36][R18.64], R2 ;  /* 0x0000000212007986 */ /* 0x000fe8000c101b24 */
[----:B------:R-:W-:Y:S01]  /*10f0*/  STG.E.64 desc[UR36][R18.64+0x8], R4 ;  /* 0x0000080412007986 */ /* 0x000fe2000c101b24 */
[----:B------:R-:W-:Y:S05]  /*1100*/  EXIT ;  /* 0x000000000000794d */ /* 0x000fea0003800000 */
        .type           $_Z8functionP7diagramP17curandStateXORWOW$_Z12dfsProvesWinRK5boardi,@function
        .size           $_Z8functionP7diagramP17curandStateXORWOW$_Z12dfsProvesWinRK5boardi,($_Z8functionP7diagramP17curandStateXORWOW$_Z13dfsProvesLossRK5boardi - $_Z8functionP7diagramP17curandStateXORWOW$_Z12dfsProvesWinRK5boardi)
$_Z8functionP7diagramP17curandStateXORWOW$_Z12dfsProvesWinRK5boardi:
[----:B------:R-:W-:-:S05]  /*1110*/  VIADD R1, R1, 0xfffffec0 ;  /* 0xfffffec001017836 */ /* 0x000fca0000000000 */
[----:B------:R-:W-:Y:S04]  /*1120*/  STL [R1+0x12c], R86 ;  /* 0x00012c5601007387 */ /* 0x000fe80000100800 */
        /* <DEDUP_REMOVED lines=43> */
[----:B------:R0:W-:Y:S04]  /*13e0*/  STL [R1+0x138], R93 ;  /* 0x0001385d01007387 */ /* 0x0001e80000100800 */
[----:B------:R1:W-:Y:S04]  /*13f0*/  STL [R1+0x134], R92 ;  /* 0x0001345c01007387 */ /* 0x0003e80000100800 */
[----:B------:R2:W-:Y:S01]  /*1400*/  STL [R1+0x130], R87 ;  /* 0x0001305701007387 */ /* 0x0005e20000100800 */
[----:B0-----:R-:W0:Y:S05]  /*1410*/  BMOV.32.CLEAR R93, B8 ;  /* 0x00000000085d7355 */ /* 0x001e2a0000100000 */
[----:B-1----:R-:W1:Y:S05]  /*1420*/  BMOV.32.CLEAR R92, B7 ;  /* 0x00000000075c7355 */ /* 0x002e6a0000100000 */
[----:B--2---:R-:W2:Y:S05]  /*1430*/  BMOV.32.CLEAR R87, B6 ;  /* 0x0000000006577355 */ /* 0x004eaa0000100000 */
[----:B------:R-:W3:Y:S01]  /*1440*/  LDCU UR4, c[0x0][0x2f8] ;  /* 0x00005f00ff0477ac */ /* 0x000ee20008000800 */
[----:B------:R-:W-:Y:S01]  /*1450*/  ISETP.NE.AND P0, PT, R6, RZ, PT ;  /* 0x000000ff0600720c */ /* 0x000fe20003f05270 */
[----:B------:R-:W-:Y:S01]  /*1460*/  BSSY.RECONVERGENT B8, `(.L_x_2) ;  /* 0x0000624000087945 */ /* 0x000fe20003800200 */
[----:B------:R-:W4:Y:S01]  /*1470*/  LDCU UR5, c[0x0][0x2fc] ;  /* 0x00005f80ff0577ac */ /* 0x000f220008000800 */
[----:B---3--:R-:W-:Y:S01]  /*1480*/  IADD3 R79, P1, PT, R1, UR4, RZ ;  /* 0x00000004014f7c10 */ /* 0x008fe2000ff3e0ff */
[----:B------:R-:W-:-:S04]  /*1490*/  VIADD R0, R4, -UR4 ;  /* 0x8000000404007c36 */ /* 0x000fc80008000000 */
[----:B----4-:R-:W-:-:S05]  /*14a0*/  IMAD.X R77, RZ, RZ, UR5, P1 ;  /* 0x00000005ff4d7e24 */ /* 0x010fca00088e06ff */
[----:B012---:R-:W-:Y:S05]  /*14b0*/  @!P0 BRA `(.L_x_3) ;  /* 0x0000005c00b08947 */ /* 0x007fea0003800000 */
[----:B------:R-:W2:Y:S04]  /*14c0*/  LDL R36, [R0] ;  /* 0x0000000000247983 */ /* 0x000ea80000100800 */
[----:B------:R-:W3:Y:S04]  /*14d0*/  LDL R37, [R0+0x4] ;  /* 0x0000040000257983 */ /* 0x000ee80000100800 */
[----:B------:R-:W4:Y:S04]  /*14e0*/  LDL R30, [R0+0x8] ;  /* 0x00000800001e7983 */ /* 0x000f280000100800 */
[----:B------:R-:W4:Y:S04]  /*14f0*/  LDL R31, [R0+0xc] ;  /* 0x00000c00001f7983 */ /* 0x000f280000100800 */
[----:B------:R-:W4:Y:S04]  /*1500*/  LDL R25, [R0+0x24] ;  /* 0x0000240000197983 */ /* 0x000f280000100800 */
[----:B------:R0:W5:Y:S04]  /*1510*/  LDL R28, [R0+0x10] ;  /* 0x00001000001c7983 */ /* 0x0001680000100800 */
        /* <DEDUP_REMOVED lines=9> */
[----:B------:R0:W5:Y:S01]  /*15b0*/  LDL R17, [R0+0x3c] ;  /* 0x00003c0000117983 */ /* 0x0001620000100800 */
[----:B------:R-:W-:Y:S01]  /*15c0*/  BSSY.RECONVERGENT B7, `(.L_x_4) ;  /* 0x00005da000077945 */ /* 0x000fe20003800200 */
[----:B------:R-:W-:-:S02]  /*15d0*/  VIADD R71, R6, 0xffffffff ;  /* 0xffffffff06477836 */ /* 0x000fc40000000000 */
[----:B------:R-:W-:Y:S02]  /*15e0*/  IMAD.MOV.U32 R86, RZ, RZ, RZ ;  /* 0x000000ffff567224 */ /* 0x000fe400078e00ff */
[----:B--2---:R-:W-:Y:S02]  /*15f0*/  IMAD.SHL.U32 R78, R36, 0x2, RZ ;  /* 0x00000002244e7824 */ /* 0x004fe400078e00ff */
[----:B---3--:R-:W-:Y:S02]  /*1600*/  IMAD.SHL.U32 R76, R37, 0x2, RZ ;  /* 0x00000002254c7824 */ /* 0x008fe400078e00ff */
[----:B----4-:R-:W-:Y:S02]  /*1610*/  IMAD.SHL.U32 R70, R30, 0x2, RZ ;  /* 0x000000021e467824 */ /* 0x010fe400078e00ff */
[----:B------:R-:W-:Y:S02]  /*1620*/  IMAD.SHL.U32 R2, R31, 0x2, RZ ;  /* 0x000000021f027824 */ /* 0x000fe400078e00ff */
[----:B0-----:R-:W-:-:S07]  /*1630*/  IMAD.SHL.U32 R84, R25, 0x2, RZ ;  /* 0x0000000219547824 */ /* 0x001fce00078e00ff */
.L_x_211:
[----:B0-----:R0:W-:Y:S01]  /*1640*/  STL.64 [R1], R36 ;  /* 0x0000002401007387 */ /* 0x0011e20000100a00 */
[----:B------:R-:W-:Y:S01]  /*1650*/  ISETP.GT.AND P0, PT, R86, 0x1, PT ;  /* 0x000000015600780c */ /* 0x000fe20003f04270 */
[----:B------:R-:W-:Y:S01]  /*1660*/  BSSY.RECONVERGENT B0, `(.L_x_5) ;  /* 0x0000318000007945 */ /* 0x000fe20003800200 */
[----:B-----5:R-:W-:Y:S01]  /*1670*/  IMAD.SHL.U32 R4, R22, 0x2, RZ ;  /* 0x0000000216047824 */ /* 0x020fe200078e00ff */
[----:B------:R0:W-:Y:S01]  /*1680*/  STL.64 [R1+0x8], R30 ;  /* 0x0000081e01007387 */ /* 0x0001e20000100a00 */
[----:B------:R-:W-:Y:S02]  /*1690*/  IMAD.SHL.U32 R6, R23, 0x2, RZ ;  /* 0x0000000217067824 */ /* 0x000fe400078e00ff */
[----:B-1----:R-:W-:Y:S01]  /*16a0*/  IMAD.SHL.U32 R8, R24, 0x2, RZ ;  /* 0x0000000218087824 */ /* 0x002fe200078e00ff */
[----:B------:R0:W-:Y:S04]  /*16b0*/  STL.64 [R1+0x10], R28 ;  /* 0x0000101c01007387 */ /* 0x0001e80000100a00 */
[----:B------:R0:W-:Y:S04]  /*16c0*/  STL.64 [R1+0x18], R26 ;  /* 0x0000181a01007387 */ /* 0x0001e80000100a00 */
[----:B------:R0:W-:Y:S04]  /*16d0*/  STL.64 [R1+0x20], R24 ;  /* 0x0000201801007387 */ /* 0x0001e80000100a00 */
[----:B------:R0:W-:Y:S04]  /*16e0*/  STL.64 [R1+0x28], R22 ;  /* 0x0000281601007387 */ /* 0x0001e80000100a00 */
[----:B------:R0:W-:Y:S04]  /*16f0*/  STL.64 [R1+0x30], R18 ;  /* 0x0000301201007387 */ /* 0x0001e80000100a00 */
[----:B------:R0:W-:Y:S01]  /*1700*/  STL.64 [R1+0x38], R16 ;  /* 0x0000381001007387 */ /* 0x0001e20000100a00 */
[----:B--234-:R-:W-:Y:S05]  /*1710*/  @P0 BRA `(.L_x_6) ;  /* 0x0000001800400947 */ /* 0x01cfea0003800000 */
[----:B------:R-:W-:-:S13]  /*1720*/  ISETP.NE.AND P0, PT, R86, RZ, PT ;  /* 0x000000ff5600720c */ /* 0x000fda0003f05270 */
[----:B------:R-:W-:Y:S05]  /*1730*/  @!P0 BRA `(.L_x_7) ;  /* 0x0000000c00248947 */ /* 0x000fea0003800000 */
[----:B------:R-:W-:Y:S01]  /*1740*/  ISETP.NE.AND P0, PT, R30, RZ, PT ;  /* 0x000000ff1e00720c */ /* 0x000fe20003f05270 */
[----:B------:R-:W-:Y:S01]  /*1750*/  BSSY.RECONVERGENT B1, `(.L_x_8) ;  /* 0x000000d000017945 */ /* 0x000fe20003800200 */
[----:B------:R-:W-:-:S11]  /*1760*/  IMAD.MOV.U32 R0, RZ, RZ, 0x3 ;  /* 0x00000003ff007424 */ /* 0x000fd600078e00ff */
[----:B------:R-:W-:Y:S05]  /*1770*/  @!P0 BRA `(.L_x_9) ;  /* 0x0000000000288947 */ /* 0x000fea0003800000 */
[----:B------:R1:W-:Y:S01]  /*1780*/  STL [R1+0x8], RZ ;  /* 0x000008ff01007387 */ /* 0x0003e20000100800 */
[----:B------:R-:W-:-:S13]  /*1790*/  ISETP.NE.AND P0, PT, R31, RZ, PT ;  /* 0x000000ff1f00720c */ /* 0x000fda0003f05270 */
[----:B-1----:R-:W-:Y:S05]  /*17a0*/  @!P0 BRA `(.L_x_10) ;  /* 0x0000000000188947 */ /* 0x002fea0003800000 */
[----:B------:R-:W-:-:S13]  /*17b0*/  ISETP.NE.AND P0, PT, R31, R30, PT ;  /* 0x0000001e1f00720c */ /* 0x000fda0003f05270 */
[----:B------:R2:W-:Y:S01]  /*17c0*/  @P0 STL [R1+0x8], R30 ;  /* 0x0000081e01000387 */ /* 0x0005e20000100800 */
[----:B------:R-:W-:Y:S02]  /*17d0*/  @P0 IMAD.MOV.U32 R0, RZ, RZ, 0x2 ;  /* 0x00000002ff000424 */ /* 0x000fe400078e00ff */
[----:B------:R-:W-:Y:S01]  /*17e0*/  @!P0 IMAD.MOV.U32 R0, RZ, RZ, 0x2 ;  /* 0x00000002ff008424 */ /* 0x000fe200078e00ff */
[----:B------:R2:W-:Y:S01]  /*17f0*/  @!P0 STL [R1+0xc], R70 ;  /* 0x00000c4601008387 */ /* 0x0005e20000100800 */
[----:B------:R-:W-:Y:S05]  /*1800*/  BRA `(.L_x_9) ;  /* 0x0000000000047947 */ /* 0x000fea0003800000 */
.L_x_10:
[----:B------:R1:W-:Y:S02]  /*1810*/  STL [R1+0xc], R30 ;  /* 0x00000c1e01007387 */ /* 0x0003e40000100800 */
.L_x_9:
[----:B------:R-:W-:Y:S05]  /*1820*/  BSYNC.RECONVERGENT B1 ;  /* 0x0000000000017941 */ /* 0x000fea0003800200 */
.L_x_8:
[----:B------:R-:W-:Y:S01]  /*1830*/  ISETP.NE.AND P0, PT, R37, RZ, PT ;  /* 0x000000ff2500720c */ /* 0x000fe20003f05270 */
[----:B------:R-:W-:-:S12]  /*1840*/  BSSY.RECONVERGENT B1, `(.L_x_11) ;  /* 0x000000d000017945 */ /* 0x000fd80003800200 */
[----:B------:R-:W-:Y:S05]  /*1850*/  @!P0 BRA `(.L_x_12) ;  /* 0x00000000002c8947 */ /* 0x000fea0003800000 */
[----:B------:R-:W-:Y:S01]  /*1860*/  IMAD R6, R0, 0x4, R1 ;  /* 0x0000000400067824 */ /* 0x000fe200078e0201 */
[----:B------:R3:W-:Y:S04]  /*1870*/  STL [R1+0x4], RZ ;  /* 0x000004ff01007387 */ /* 0x0007e80000100800 */
[----:B------:R-:W4:Y:S02]  /*1880*/  LDL R4, [R6] ;  /* 0x0000000006047983 */ /* 0x000f240000100800 */
[----:B----4-:R-:W-:-:S13]  /*1890*/  ISETP.NE.AND P0, PT, R4, RZ, PT ;  /* 0x000000ff0400720c */ /* 0x010fda0003f05270 */
[----:B---3--:R-:W-:Y:S05]  /*18a0*/  @!P0 BRA `(.L_x_13) ;  /* 0x0000000000148947 */ /* 0x008fea0003800000 */
[----:B------:R-:W-:Y:S01]  /*18b0*/  ISETP.NE.AND P0, PT, R4, R37, PT ;  /* 0x000000250400720c */ /* 0x000fe20003f05270 */
[----:B------:R-:W-:-:S12]  /*18c0*/  VIADD R0, R0, 0xffffffff ;  /* 0xffffffff00007836 */ /* 0x000fd80000000000 */
[----:B------:R3:W-:Y:S04]  /*18d0*/  @P0 STL [R6+-0x4], R37 ;  /* 0xfffffc2506000387 */ /* 0x0007e80000100800 */
[----:B------:R3:W-:Y:S01]  /*18e0*/  @!P0 STL [R6], R76 ;  /* 0x0000004c06008387 */ /* 0x0007e20000100800 */
[----:B------:R-:W-:Y:S05]  /*18f0*/  BRA `(.L_x_12) ;  /* 0x0000000000047947 */ /* 0x000fea0003800000 */
.L_x_13:
[----:B------:R4:W-:Y:S02]  /*1900*/  STL [R6], R37 ;  /* 0x0000002506007387 */ /* 0x0009e40000100800 */
.L_x_12:
[----:B------:R-:W-:Y:S05]  /*1910*/  BSYNC.RECONVERGENT B1 ;  /* 0x0000000000017941 */ /* 0x000fea0003800200 */
.L_x_11:
[----:B------:R-:W-:Y:S01]  /*1920*/  ISETP.NE.AND P0, PT, R36, RZ, PT ;  /* 0x000000ff2400720c */ /* 0x000fe20003f05270 */
[----:B------:R-:W-:-:S12]  /*1930*/  BSSY.RECONVERGENT B1, `(.L_x_14) ;  /* 0x000000e000017945 */ /* 0x000fd80003800200 */
[----:B------:R-:W-:Y:S05]  /*1940*/  @!P0 BRA `(.L_x_15) ;  /* 0x0000000000308947 */ /* 0x000fea0003800000 */
[----:B------:R-:W-:Y:S01]  /*1950*/  IMAD R5, R0, 0x4, R1 ;  /* 0x0000000400057824 */ /* 0x000fe200078e0201 */
[----:B------:R0:W-:Y:S04]  /*1960*/  STL [R1], RZ ;  /* 0x000000ff01007387 */ /* 0x0001e80000100800 */
[----:B------:R-:W5:Y:S02]  /*1970*/  LDL R3, [R5] ;  /* 0x0000000005037983 */ /* 0x000f640000100800 */
[----:B-----5:R-:W-:-:S13]  /*1980*/  ISETP.NE.AND P0, PT, R3, RZ, PT ;  /* 0x000000ff0300720c */ /* 0x020fda0003f05270 */
[----:B0-----:R-:W-:Y:S05]  /*1990*/  @!P0 BRA `(.L_x_16) ;  /* 0x0000000000188947 */ /* 0x001fea0003800000 */
[----:B------:R-:W-:-:S13]  /*19a0*/  ISETP.NE.AND P0, PT, R3, R36, PT ;  /* 0x000000240300720c */ /* 0x000fda0003f05270 */
[----:B------:R-:W-:-:S04]  /*19b0*/  @P0 VIADD R0, R0, 0xffffffff ;  /* 0xffffffff00000836 */ /* 0x000fc80000000000 */
[----:B------:R-:W-:-:S05]  /*19c0*/  @P0 IMAD R3, R0, 0x4, R1 ;  /* 0x0000000400030824 */ /* 0x000fca00078e0201 */
[----:B------:R0:W-:Y:S04]  /*19d0*/  @P0 STL [R3], R36 ;  /* 0x0000002403000387 */ /* 0x0001e80000100800 */
[----:B------:R0:W-:Y:S01]  /*19e0*/  @!P0 STL [R5], R78 ;  /* 0x0000004e05008387 */ /* 0x0001e20000100800 */
[----:B------:R-:W-:Y:S05]  /*19f0*/  BRA `(.L_x_15) ;  /* 0x0000000000047947 */ /* 0x000fea0003800000 */
.L_x_16:
[----:B------:R0:W-:Y:S02]  /*1a00*/  STL [R5], R36 ;  /* 0x0000002405007387 */ /* 0x0001e40000100800 */
.L_x_15:
[----:B------:R-:W-:Y:S05]  /*1a10*/  BSYNC.RECONVERGENT B1 ;  /* 0x0000000000017941 */ /* 0x000fea0003800200 */
.L_x_14:
[----:B---34-:R-:W3:Y:S01]  /*1a20*/  LDL.64 R6, [R1+0x18] ;  /* 0x0000180001067983 */ /* 0x018ee20000100a00 */
[----:B------:R-:W-:Y:S01]  /*1a30*/  BSSY.RECONVERGENT B1, `(.L_x_17) ;  /* 0x000000f000017945 */ /* 0x000fe20003800200 */
[----:B------:R-:W-:Y:S01]  /*1a40*/  IMAD.MOV.U32 R0, RZ, RZ, 0x3 ;  /* 0x00000003ff007424 */ /* 0x000fe200078e00ff */
[----:B---3--:R-:W-:-:S13]  /*1a50*/  ISETP.NE.AND P0, PT, R6, RZ, PT ;  /* 0x000000ff0600720c */ /* 0x008fda0003f05270 */
[----:B------:R-:W-:Y:S05]  /*1a60*/  @!P0 BRA `(.L_x_18) ;  /* 0x00000000002c8947 */ /* 0x000fea0003800000 */
[----:B------:R3:W-:Y:S01]  /*1a70*/  STL [R1+0x18], RZ ;  /* 0x000018ff01007387 */ /* 0x0007e20000100800 */
[----:B------:R-:W-:-:S13]  /*1a80*/  ISETP.NE.AND P0, PT, R7, RZ, PT ;  /* 0x000000ff0700720c */ /* 0x000fda0003f05270 */
[----:B---3--:R-:W-:Y:S05]  /*1a90*/  @!P0 BRA `(.L_x_19) ;  /* 0x00000000001c8947 */ /* 0x008fea0003800000 */
[----:B------:R-:W-:-:S13]  /*1aa0*/  ISETP.NE.AND P0, PT, R7, R6, PT ;  /* 0x000000060700720c */ /* 0x000fda0003f05270 */
[----:B------:R-:W-:Y:S01]  /*1ab0*/  @!P0 IMAD.SHL.U32 R4, R7, 0x2, RZ ;  /* 0x0000000207048824 */ /* 0x000fe200078e00ff */
[----:B------:R3:W-:Y:S01]  /*1ac0*/  @P0 STL [R1+0x18], R6 ;  /* 0x0000180601000387 */ /* 0x0007e20000100800 */
[----:B------:R-:W-:Y:S02]  /*1ad0*/  @P0 IMAD.MOV.U32 R0, RZ, RZ, 0x2 ;  /* 0x00000002ff000424 */ /* 0x000fe400078e00ff */
[----:B------:R-:W-:Y:S01]  /*1ae0*/  @!P0 IMAD.MOV.U32 R0, RZ, RZ, 0x2 ;  /* 0x00000002ff008424 */ /* 0x000fe200078e00ff */
[----:B------:R3:W-:Y:S01]  /*1af0*/  @!P0 STL [R1+0x1c], R4 ;  /* 0x00001c0401008387 */ /* 0x0007e20000100800 */
[----:B------:R-:W-:Y:S05]  /*1b00*/  BRA `(.L_x_18) ;  /* 0x0000000000047947 */ /* 0x000fea0003800000 */
.L_x_19:
[----:B------:R4:W-:Y:S02]  /*1b10*/  STL [R1+0x1c], R6 ;  /* 0x00001c0601007387 */ /* 0x0009e40000100800 */
.L_x_18:
[----:B------:R-:W-:Y:S05]  /*1b20*/  BSYNC.RECONVERGENT B1 ;  /* 0x0000000000017941 */ /* 0x000fea0003800200 */
.L_x_17:
[----:B---3--:R-:W3:Y:S01]  /*1b30*/  LDL R4, [R1+0x14] ;  /* 0x0000140001047983 */ /* 0x008ee20000100800 */
[----:B------:R-:W-:Y:S01]  /*1b40*/  BSSY.RECONVERGENT B1, `(.L_x_20) ;  /* 0x000000f000017945 */ /* 0x000fe20003800200 */
[----:B---3--:R-:W-:-:S13]  /*1b50*/  ISETP.NE.AND P0, PT, R4, RZ, PT ;  /* 0x000000ff0400720c */ /* 0x008fda0003f05270 */
[----:B------:R-:W-:Y:S05]  /*1b60*/  @!P0 BRA `(.L_x_21) ;  /* 0x0000000000308947 */ /* 0x000fea0003800000 */
[----:B0-----:R-:W-:Y:S01]  /*1b70*/  IMAD R5, R0, 0x4, R1 ;  /* 0x0000000400057824 */ /* 0x001fe200078e0201 */
[----:B------:R0:W-:Y:S04]  /*1b80*/  STL [R1+0x14], RZ ;  /* 0x000014ff01007387 */ /* 0x0001e80000100800 */
[----:B------:R-:W3:Y:S02]  /*1b90*/  LDL R3, [R5+0x10] ;  /* 0x0000100005037983 */ /* 0x000ee40000100800 */
[----:B---3--:R-:W-:-:S13]  /*1ba0*/  ISETP.NE.AND P0, PT, R3, RZ, PT ;  /* 0x000000ff0300720c */ /* 0x008fda0003f05270 */
[----:B0-----:R-:W-:Y:S05]  /*1bb0*/  @!P0 BRA `(.L_x_22) ;  /* 0x0000000000188947 */ /* 0x001fea0003800000 */
[----:B------:R-:W-:Y:S01]  /*1bc0*/  ISETP.NE.AND P0, PT, R3, R4, PT ;  /* 0x000000040300720c */ /* 0x000fe20003f05270 */
[----:B------:R-:W-:-:S12]  /*1bd0*/  VIADD R0, R0, 0xffffffff ;  /* 0xffffffff00007836 */ /* 0x000fd80000000000 */
[----:B----4-:R-:W-:Y:S01]  /*1be0*/  @!P0 IMAD.SHL.U32 R6, R4, 0x2, RZ ;  /* 0x0000000204068824 */ /* 0x010fe200078e00ff */
[----:B------:R3:W-:Y:S04]  /*1bf0*/  @P0 STL [R5+0xc], R4 ;  /* 0x00000c0405000387 */ /* 0x0007e80000100800 */
[----:B------:R3:W-:Y:S01]  /*1c00*/  @!P0 STL [R5+0x10], R6 ;  /* 0x0000100605008387 */ /* 0x0007e20000100800 */
[----:B------:R-:W-:Y:S05]  /*1c10*/  BRA `(.L_x_21) ;  /* 0x0000000000047947 */ /* 0x000fea0003800000 */
.L_x_22:
[----:B------:R0:W-:Y:S02]  /*1c20*/  STL [R5+0x10], R4 ;  /* 0x0000100405007387 */ /* 0x0001e40000100800 */
.L_x_21:
[----:B------:R-:W-:Y:S05]  /*1c30*/  BSYNC.RECONVERGENT B1 ;  /* 0x0000000000017941 */ /* 0x000fea0003800200 */
.L_x_20:
[----:B0--3--:R-:W3:Y:S01]  /*1c40*/  LDL R4, [R1+0x10] ;  /* 0x0000100001047983 */ /* 0x009ee20000100800 */
[----:B------:R-:W-:Y:S01]  /*1c50*/  BSSY.RECONVERGENT B1, `(.L_x_23) ;  /* 0x0000010000017945 */ /* 0x000fe20003800200 */
[----:B---3--:R-:W-:-:S13]  /*1c60*/  ISETP.NE.AND P0, PT, R4, RZ, PT ;  /* 0x000000ff0400720c */ /* 0x008fda0003f05270 */
[----:B------:R-:W-:Y:S05]  /*1c70*/  @!P0 BRA `(.L_x_24) ;  /* 0x0000000000348947 */ /* 0x000fea0003800000 */
[----:B------:R-:W-:Y:S01]  /*1c80*/  IMAD R5, R0, 0x4, R1 ;  /* 0x0000000400057824 */ /* 0x000fe200078e0201 */
[----:B------:R0:W-:Y:S04]  /*1c90*/  STL [R1+0x10], RZ ;  /* 0x000010ff01007387 */ /* 0x0001e80000100800 */
[----:B------:R-:W3:Y:S02]  /*1ca0*/  LDL R3, [R5+0x10] ;  /* 0x0000100005037983 */ /* 0x000ee40000100800 */
[----:B---3--:R-:W-:-:S13]  /*1cb0*/  ISETP.NE.AND P0, PT, R3, RZ, PT ;  /* 0x000000ff0300720c */ /* 0x008fda0003f05270 */
[----:B0-----:R-:W-:Y:S05]  /*1cc0*/  @!P0 BRA `(.L_x_25) ;  /* 0x00000000001c8947 */ /* 0x001fea0003800000 */
[----:B------:R-:W-:-:S13]  /*1cd0*/  ISETP.NE.AND P0, PT, R3, R4, PT ;  /* 0x000000040300720c */ /* 0x000fda0003f05270 */
[----:B------:R-:W-:-:S04]  /*1ce0*/  @P0 VIADD R0, R0, 0xffffffff ;  /* 0xffffffff00000836 */ /* 0x000fc80000000000 */
[----:B------:R-:W-:Y:S02]  /*1cf0*/  @P0 IMAD R3, R0, 0x4, R1 ;  /* 0x0000000400030824 */ /* 0x000fe400078e0201 */
[----:B------:R-:W-:-:S03]  /*1d00*/  @!P0 IMAD.SHL.U32 R0, R4, 0x2, RZ ;  /* 0x0000000204008824 */ /* 0x000fc600078e00ff */
[----:B------:R0:W-:Y:S04]  /*1d10*/  @P0 STL [R3+0x10], R4 ;  /* 0x0000100403000387 */ /* 0x0001e80000100800 */
[----:B------:R0:W-:Y:S01]  /*1d20*/  @!P0 STL [R5+0x10], R0 ;  /* 0x0000100005008387 */ /* 0x0001e20000100800 */
[----:B------:R-:W-:Y:S05]  /*1d30*/  BRA `(.L_x_24) ;  /* 0x0000000000047947 */ /* 0x000fea0003800000 */
.L_x_25:
[----:B------:R3:W-:Y:S02]  /*1d40*/  STL [R5+0x10], R4 ;  /* 0x0000100405007387 */ /* 0x0007e40000100800 */
.L_x_24:
[----:B------:R-:W-:Y:S05]  /*1d50*/  BSYNC.RECONVERGENT B1 ;  /* 0x0000000000017941 */ /* 0x000fea0003800200 */
.L_x_23:
[----:B----4-:R-:W4:Y:S01]  /*1d60*/  LDL.64 R6, [R1+0x28] ;  /* 0x0000280001067983 */ /* 0x010f220000100a00 */
[----:B------:R-:W-:Y:S01]  /*1d70*/  BSSY.RECONVERGENT B1, `(.L_x_26) ;  /* 0x000000f000017945 */ /* 0x000fe20003800200 */
[----:B0-----:R-:W-:Y:S01]  /*1d80*/  IMAD.MOV.U32 R0, RZ, RZ, 0x3 ;  /* 0x00000003ff007424 */ /* 0x001fe200078e00ff */
[----:B----4-:R-:W-:-:S13]  /*1d90*/  ISETP.NE.AND P0, PT, R6, RZ, PT ;  /* 0x000000ff0600720c */ /* 0x010fda0003f05270 */
[----:B------:R-:W-:Y:S05]  /*1da0*/  @!P0 BRA `(.L_x_27) ;  /* 0x00000000002c8947 */ /* 0x000fea0003800000 */
[----:B------:R0:W-:Y:S01]  /*1db0*/  STL [R1+0x28], RZ ;  /* 0x000028ff01007387 */ /* 0x0001e20000100800 */
[----:B------:R-:W-:-:S13]  /*1dc0*/  ISETP.NE.AND P0, PT, R7, RZ, PT ;  /* 0x000000ff0700720c */ /* 0x000fda0003f05270 */
[----:B0-----:R-:W-:Y:S05]  /*1dd0*/  @!P0 BRA `(.L_x_28) ;  /* 0x00000000001c8947 */ /* 0x001fea0003800000 */
[----:B------:R-:W-:-:S13]  /*1de0*/  ISETP.NE.AND P0, PT, R7, R6, PT ;  /* 0x000000060700720c */ /* 0x000fda0003f05270 */
[----:B---3--:R-:W-:Y:S01]  /*1df0*/  @!P0 IMAD.SHL.U32 R4, R7, 0x2, RZ ;  /* 0x0000000207048824 */ /* 0x008fe200078e00ff */
[----:B------:R4:W-:Y:S01]  /*1e00*/  @P0 STL [R1+0x28], R6 ;  /* 0x0000280601000387 */ /* 0x0009e20000100800 */
[----:B------:R-:W-:Y:S02]  /*1e10*/  @P0 IMAD.MOV.U32 R0, RZ, RZ, 0x2 ;  /* 0x00000002ff000424 */ /* 0x000fe400078e00ff */
[----:B------:R-:W-:Y:S01]  /*1e20*/  @!P0 IMAD.MOV.U32 R0, RZ, RZ, 0x2 ;  /* 0x00000002ff008424 */ /* 0x000fe200078e00ff */
[----:B------:R4:W-:Y:S01]  /*1e30*/  @!P0 STL [R1+0x2c], R4 ;  /* 0x00002c0401008387 */ /* 0x0009e20000100800 */
[----:B------:R-:W-:Y:S05]  /*1e40*/  BRA `(.L_x_27) ;  /* 0x0000000000047947 */ /* 0x000fea0003800000 */
.L_x_28:
[----:B------:R0:W-:Y:S02]  /*1e50*/  STL [R1+0x2c], R6 ;  /* 0x00002c0601007387 */ /* 0x0001e40000100800 */
.L_x_27:
[----:B------:R-:W-:Y:S05]  /*1e60*/  BSYNC.RECONVERGENT B1 ;  /* 0x0000000000017941 */ /* 0x000fea0003800200 */
.L_x_26:
[----:B---34-:R-:W3:Y:S01]  /*1e70*/  LDL R4, [R1+0x24] ;  /* 0x0000240001047983 */ /* 0x018ee20000100800 */
[----:B------:R-:W-:Y:S01]  /*1e80*/  BSSY.RECONVERGENT B1, `(.L_x_29) ;  /* 0x000000f000017945 */ /* 0x000fe20003800200 */
[----:B---3--:R-:W-:-:S13]  /*1e90*/  ISETP.NE.AND P0, PT, R4, RZ, PT ;  /* 0x000000ff0400720c */ /* 0x008fda0003f05270 */
[----:B------:R-:W-:Y:S05]  /*1ea0*/  @!P0 BRA `(.L_x_30) ;  /* 0x0000000000308947 */ /* 0x000fea0003800000 */
[----:B------:R-:W-:Y:S01]  /*1eb0*/  IMAD R5, R0, 0x4, R1 ;  /* 0x0000000400057824 */ /* 0x000fe200078e0201 */
[----:B------:R3:W-:Y:S04]  /*1ec0*/  STL [R1+0x24], RZ ;  /* 0x000024ff01007387 */ /* 0x0007e80000100800 */
[----:B------:R-:W4:Y:S02]  /*1ed0*/  LDL R3, [R5+0x20] ;  /* 0x0000200005037983 */ /* 0x000f240000100800 */
[----:B----4-:R-:W-:-:S13]  /*1ee0*/  ISETP.NE.AND P0, PT, R3, RZ, PT ;  /* 0x000000ff0300720c */ /* 0x010fda0003f05270 */
[----:B---3--:R-:W-:Y:S05]  /*1ef0*/  @!P0 BRA `(.L_x_31) ;  /* 0x0000000000188947 */ /* 0x008fea0003800000 */
[----:B------:R-:W-:Y:S01]  /*1f00*/  ISETP.NE.AND P0, PT, R3, R4, PT ;  /* 0x000000040300720c */ /* 0x000fe20003f05270 */
[----:B------:R-:W-:-:S12]  /*1f10*/  VIADD R0, R0, 0xffffffff ;  /* 0xffffffff00007836 */ /* 0x000fd80000000000 */
[----:B0-----:R-:W-:Y:S01]  /*1f20*/  @!P0 IMAD.SHL.U32 R6, R4, 0x2, RZ ;  /* 0x0000000204068824 */ /* 0x001fe200078e00ff */
[----:B------:R3:W-:Y:S04]  /*1f30*/  @P0 STL [R5+0x1c], R4 ;  /* 0x00001c0405000387 */ /* 0x0007e80000100800 */
[----:B------:R3:W-:Y:S01]  /*1f40*/  @!P0 STL [R5+0x20], R6 ;  /* 0x0000200605008387 */ /* 0x0007e20000100800 */
[----:B------:R-:W-:Y:S05]  /*1f50*/  BRA `(.L_x_30) ;  /* 0x0000000000047947 */ /* 0x000fea0003800000 */
.L_x_31:
[----:B------:R4:W-:Y:S02]  /*1f60*/  STL [R5+0x20], R4 ;  /* 0x0000200405007387 */ /* 0x0009e40000100800 */
.L_x_30:
[----:B------:R-:W-:Y:S05]  /*1f70*/  BSYNC.RECONVERGENT B1 ;  /* 0x0000000000017941 */ /* 0x000fea0003800200 */
.L_x_29:
        /* <DEDUP_REMOVED lines=9> */
[----:B------:R-:W-:-:S13]  /*2010*/  ISETP.NE.AND P0, PT, R3, R4, PT ;  /* 0x000000040300720c */ /* 0x000fda0003f05270 */
[----:B------:R-:W-:-:S04]  /*2020*/  @P0 VIADD R0, R0, 0xffffffff ;  /* 0xffffffff00000836 */ /* 0x000fc80000000000 */
[----:B------:R-:W-:Y:S02]  /*2030*/  @P0 IMAD R3, R0, 0x4, R1 ;  /* 0x0000000400030824 */ /* 0x000fe400078e0201 */
[----:B------:R-:W-:-:S03]  /*2040*/  @!P0 IMAD.SHL.U32 R0, R4, 0x2, RZ ;  /* 0x0000000204008824 */ /* 0x000fc600078e00ff */
[----:B------:R4:W-:Y:S04]  /*2050*/  @P0 STL [R3+0x20], R4 ;  /* 0x0000200403000387 */ /* 0x0009e80000100800 */
[----:B------:R4:W-:Y:S01]  /*2060*/  @!P0 STL [R5+0x20], R0 ;  /* 0x0000200005008387 */ /* 0x0009e20000100800 */
[----:B------:R-:W-:Y:S05]  /*2070*/  BRA `(.L_x_33) ;  /* 0x0000000000047947 */ /* 0x000fea0003800000 */
.L_x_34:
[----:B------:R3:W-:Y:S02]  /*2080*/  STL [R5+0x20], R4 ;  /* 0x0000200405007387 */ /* 0x0007e40000100800 */
.L_x_33:
[----:B------:R-:W-:Y:S05]  /*2090*/  BSYNC.RECONVERGENT B1 ;  /* 0x0000000000017941 */ /* 0x000fea0003800200 */
.L_x_32:
[----:B0-----:R-:W5:Y:S01]  /*20a0*/  LDL.64 R6, [R1+0x38] ;  /* 0x0000380001067983 */ /* 0x001f620000100a00 */
[----:B------:R-:W-:Y:S01]  /*20b0*/  BSSY.RECONVERGENT B1, `(.L_x_35) ;  /* 0x000000f000017945 */ /* 0x000fe20003800200 */
[----:B----4-:R-:W-:Y:S01]  /*20c0*/  IMAD.MOV.U32 R0, RZ, RZ, 0x3 ;  /* 0x00000003ff007424 */ /* 0x010fe200078e00ff */
[----:B-----5:R-:W-:-:S13]  /*20d0*/  ISETP.NE.AND P0, PT, R6, RZ, PT ;  /* 0x000000ff0600720c */ /* 0x020fda0003f05270 */
        /* <DEDUP_REMOVED lines=11> */
.L_x_37:
[----:B------:R4:W-:Y:S02]  /*2190*/  STL [R1+0x3c], R6 ;  /* 0x00003c0601007387 */ /* 0x0009e40000100800 */
.L_x_36:
[----:B------:R-:W-:Y:S05]  /*21a0*/  BSYNC.RECONVERGENT B1 ;  /* 0x0000000000017941 */ /* 0x000fea0003800200 */
.L_x_35:
        /* <DEDUP_REMOVED lines=15> */
.L_x_40:
[----:B------:R0:W-:Y:S02]  /*22a0*/  STL [R5+0x30], R4 ;  /* 0x0000300405007387 */ /* 0x0001e40000100800 */
.L_x_39:
[----:B------:R-:W-:Y:S05]  /*22b0*/  BSYNC.RECONVERGENT B1 ;  /* 0x0000000000017941 */ /* 0x000fea0003800200 */
.L_x_38:
[----:B0--3--:R-:W3:Y:S02]  /*22c0*/  LDL R4, [R1+0x30] ;  /* 0x0000300001047983 */ /* 0x009ee40000100800 */
        /* <DEDUP_REMOVED lines=14> */
.L_x_42:
[----:B------:R0:W-:Y:S01]  /*23b0*/  STL [R5+0x30], R4 ;  /* 0x0000300405007387 */ /* 0x0001e20000100800 */
[----:B------:R-:W-:Y:S05]  /*23c0*/  BRA `(.L_x_41) ;  /* 0x0000002400047947 */ /* 0x000fea0003800000 */
.L_x_7:
[----:B------:R-:W-:Y:S01]  /*23d0*/  ISETP.NE.AND P0, PT, R37, RZ, PT ;  /* 0x000000ff2500720c */ /* 0x000fe20003f05270 */
[----:B------:R-:W-:Y:S01]  /*23e0*/  BSSY.RECONVERGENT B1, `(.L_x_43) ;  /* 0x000000e000017945 */ /* 0x000fe20003800200 */
[----:B------:R-:W-:-:S11]  /*23f0*/  IMAD.MOV.U32 R0, RZ, RZ, RZ ;  /* 0x000000ffff007224 */ /* 0x000fd600078e00ff */
        /* <DEDUP_REMOVED lines=8> */
[----:B------:R1:W-:Y:S01]  /*2480*/  @!P0 STL [R1], R78 ;  /* 0x0000004e01008387 */ /* 0x0003e20000100800 */
[----:B------:R-:W-:Y:S05]  /*2490*/  BRA `(.L_x_44) ;  /* 0x0000000000087947 */ /* 0x000fea0003800000 */
.L_x_45:
[----:B------:R2:W-:Y:S01]  /*24a0*/  STL [R1], R37 ;  /* 0x0000002501007387 */ /* 0x0005e20000100800 */
[----:B------:R-:W-:-:S07]  /*24b0*/  IMAD.MOV.U32 R0, RZ, RZ, RZ ;  /* 0x000000ffff007224 */ /* 0x000fce00078e00ff */
.L_x_44:
[----:B------:R-:W-:Y:S05]  /*24c0*/  BSYNC.RECONVERGENT B1 ;  /* 0x0000000000017941 */ /* 0x000fea0003800200 */
.L_x_43:
        /* <DEDUP_REMOVED lines=10> */
[----:B------:R4:W-:Y:S04]  /*2570*/  @P0 STL [R5+0x4], R30 ;  /* 0x0000041e05000387 */ /* 0x0009e80000100800 */
[----:B------:R4:W-:Y:S01]  /*2580*/  @!P0 STL [R5], R70 ;  /* 0x0000004605008387 */ /* 0x0009e20000100800 */
[----:B------:R-:W-:Y:S05]  /*2590*/  BRA `(.L_x_47) ;  /* 0x0000000000047947 */ /* 0x000fea0003800000 */
.L_x_48:
[----:B------:R3:W-:Y:S02]  /*25a0*/  STL [R5], R30 ;  /* 0x0000001e05007387 */ /* 0x0007e40000100800 */
.L_x_47:
[----:B------:R-:W-:Y:S05]  /*25b0*/  BSYNC.RECONVERGENT B1 ;  /* 0x0000000000017941 */ /* 0x000fea0003800200 */
.L_x_46:
[----:B------:R-:W-:Y:S01]  /*25c0*/  ISETP.NE.AND P0, PT, R31, RZ, PT ;  /* 0x000000ff1f00720c */ /* 0x000fe20003f05270 */
[----:B------:R-:W-:-:S12]  /*25d0*/  BSSY.RECONVERGENT B1, `(.L_x_49) ;  /* 0x000000c000017945 */ /* 0x000fd80003800200 */
[----:B------:R-:W-:Y:S05]  /*25e0*/  @!P0 BRA `(.L_x_50) ;  /* 0x0000000000288947 */ /* 0x000fea0003800000 */
[----:B------:R-:W-:Y:S01]  /*25f0*/  IMAD R4, R0, 0x4, R1 ;  /* 0x0000000400047824 */ /* 0x000fe200078e0201 */
[----:B------:R0:W-:Y:S04]  /*2600*/  STL [R1+0xc], RZ ;  /* 0x00000cff01007387 */ /* 0x0001e80000100800 */
[----:B------:R-:W5:Y:S02]  /*2610*/  LDL R0, [R4] ;  /* 0x0000000004007983 */ /* 0x000f640000100800 */
[----:B-----5:R-:W-:-:S13]  /*2620*/  ISETP.NE.AND P0, PT, R0, RZ, PT ;  /* 0x000000ff0000720c */ /* 0x020fda0003f05270 */
[----:B0-----:R-:W-:Y:S05]  /*2630*/  @!P0 BRA `(.L_x_51) ;  /* 0x0000000000108947 */ /* 0x001fea0003800000 */
[----:B------:R-:W-:-:S13]  /*2640*/  ISETP.NE.AND P0, PT, R0, R31, PT ;  /* 0x0000001f0000720c */ /* 0x000fda0003f05270 */
[----:B------:R0:W-:Y:S04]  /*2650*/  @P0 STL [R4+0x4], R31 ;  /* 0x0000041f04000387 */ /* 0x0001e80000100800 */
[----:B------:R0:W-:Y:S01]  /*2660*/  @!P0 STL [R4], R2 ;  /* 0x0000000204008387 */ /* 0x0001e20000100800 */
[----:B------:R-:W-:Y:S05]  /*2670*/  BRA `(.L_x_50) ;  /* 0x0000000000047947 */ /* 0x000fea0003800000 */
.L_x_51:
[----:B------:R0:W-:Y:S02]  /*2680*/  STL [R4], R31 ;  /* 0x0000001f04007387 */ /* 0x0001e40000100800 */
.L_x_50:
[----:B------:R-:W-:Y:S05]  /*2690*/  BSYNC.RECONVERGENT B1 ;  /* 0x0000000000017941 */ /* 0x000fea0003800200 */
.L_x_49:
[----:B0--34-:R-:W3:Y:S01]  /*26a0*/  LDL.64 R4, [R1+0x10] ;  /* 0x0000100001047983 */ /* 0x019ee20000100a00 */
[----:B------:R-:W-:Y:S01]  /*26b0*/  BSSY.RECONVERGENT B1, `(.L_x_52) ;  /* 0x0000010000017945 */ /* 0x000fe20003800200 */
[----:B------:R-:W-:Y:S01]  /*26c0*/  IMAD.MOV.U32 R0, RZ, RZ, RZ ;  /* 0x000000ffff007224 */ /* 0x000fe200078e00ff */
[----:B---3--:R-:W-:-:S13]  /*26d0*/  ISETP.NE.AND P0, PT, R5, RZ, PT ;  /* 0x000000ff0500720c */ /* 0x008fda0003f05270 */
[----:B------:R-:W-:Y:S05]  /*26e0*/  @!P0 BRA `(.L_x_53) ;  /* 0x0000000000308947 */ /* 0x000fea0003800000 */
[----:B------:R0:W-:Y:S01]  /*26f0*/  STL [R1+0x14], RZ ;  /* 0x000014ff01007387 */ /* 0x0001e20000100800 */
[----:B------:R-:W-:-:S13]  /*2700*/  ISETP.NE.AND P0, PT, R4, RZ, PT ;  /* 0x000000ff0400720c */ /* 0x000fda0003f05270 */
[----:B0-----:R-:W-:Y:S05]  /*2710*/  @!P0 BRA `(.L_x_54) ;  /* 0x00000000001c8947 */ /* 0x001fea0003800000 */
[----:B------:R-:W-:-:S13]  /*2720*/  ISETP.NE.AND P0, PT, R4, R5, PT ;  /* 0x000000050400720c */ /* 0x000fda0003f05270 */
[----:B------:R-:W-:Y:S01]  /*2730*/  @!P0 IMAD.SHL.U32 R4, R4, 0x2, RZ ;  /* 0x0000000204048824 */ /* 0x000fe200078e00ff */
[----:B------:R3:W-:Y:S01]  /*2740*/  @P0 STL [R1+0x14], R5 ;  /* 0x0000140501000387 */ /* 0x0007e20000100800 */
[----:B------:R-:W-:Y:S02]  /*2750*/  @P0 IMAD.MOV.U32 R0, RZ, RZ, 0x1 ;  /* 0x00000001ff000424 */ /* 0x000fe400078e00ff */
[----:B------:R-:W-:Y:S01]  /*2760*/  @!P0 IMAD.MOV.U32 R0, RZ, RZ, 0x1 ;  /* 0x00000001ff008424 */ /* 0x000fe200078e00ff */
[----:B------:R3:W-:Y:S01]  /*2770*/  @!P0 STL [R1+0x10], R4 ;  /* 0x0000100401008387 */ /* 0x0007e20000100800 */
[----:B------:R-:W-:Y:S05]  /*2780*/  BRA `(.L_x_53) ;  /* 0x0000000000087947 */ /* 0x000fea0003800000 */
.L_x_54:
[----:B------:R0:W-:Y:S01]  /*2790*/  STL [R1+0x10], R5 ;  /* 0x0000100501007387 */ /* 0x0001e20000100800 */
[----:B------:R-:W-:-:S07]  /*27a0*/  IMAD.MOV.U32 R0, RZ, RZ, RZ ;  /* 0x000000ffff007224 */ /* 0x000fce00078e00ff */
.L_x_53:
[----:B------:R-:W-:Y:S05]  /*27b0*/  BSYNC.RECONVERGENT B1 ;  /* 0x0000000000017941 */ /* 0x000fea0003800200 */
.L_x_52:
        /* <DEDUP_REMOVED lines=11> */
[----:B------:R-:W-:Y:S01]  /*2870*/  @!P0 IMAD.SHL.U32 R6, R4, 0x2, RZ ;  /* 0x0000000204068824 */ /* 0x000fe200078e00ff */
[----:B------:R3:W-:Y:S04]  /*2880*/  @P0 STL [R5+0x14], R4 ;  /* 0x0000140405000387 */ /* 0x0007e80000100800 */
[----:B------:R3:W-:Y:S01]  /*2890*/  @!P0 STL [R5+0x10], R6 ;  /* 0x0000100605008387 */ /* 0x0007e20000100800 */
[----:B------:R-:W-:Y:S05]  /*28a0*/  BRA `(.L_x_56) ;  /* 0x0000000000047947 */ /* 0x000fea0003800000 */
.L_x_57:
[----:B------:R4:W-:Y:S02]  /*28b0*/  STL [R5+0x10], R4 ;  /* 0x0000100405007387 */ /* 0x0009e40000100800 */
.L_x_56:
[----:B------:R-:W-:Y:S05]  /*28c0*/  BSYNC.RECONVERGENT B1 ;  /* 0x0000000000017941 */ /* 0x000fea0003800200 */
.L_x_55:
[----:B------:R-:W5:Y:S01]  /*28d0*/  LDL R3, [R1+0x1c] ;  /* 0x00001c0001037983 */ /* 0x000f620000100800 */
[----:B------:R-:W-:Y:S01]  /*28e0*/  BSSY.RECONVERGENT B1, `(.L_x_58) ;  /* 0x000000e000017945 */ /* 0x000fe20003800200 */
[----:B-----5:R-:W-:-:S13]  /*28f0*/  ISETP.NE.AND P0, PT, R3, RZ, PT ;  /* 0x000000ff0300720c */ /* 0x020fda0003f05270 */
[----:B------:R-:W-:Y:S05]  /*2900*/  @!P0 BRA `(.L_x_59) ;  /* 0x00000000002c8947 */ /* 0x000fea0003800000 */
[----:B---34-:R-:W-:Y:S01]  /*2910*/  IMAD R4, R0, 0x4, R1 ;  /* 0x0000000400047824 */ /* 0x018fe200078e0201 */
[----:B------:R3:W-:Y:S04]  /*2920*/  STL [R1+0x1c], RZ ;  /* 0x00001cff01007387 */ /* 0x0007e80000100800 */
[----:B------:R-:W4:Y:S02]  /*2930*/  LDL R0, [R4+0x10] ;  /* 0x0000100004007983 */ /* 0x000f240000100800 */
[----:B----4-:R-:W-:-:S13]  /*2940*/  ISETP.NE.AND P0, PT, R0, RZ, PT ;  /* 0x000000ff0000720c */ /* 0x010fda0003f05270 */
[----:B---3--:R-:W-:Y:S05]  /*2950*/  @!P0 BRA `(.L_x_60) ;  /* 0x0000000000148947 */ /* 0x008fea0003800000 */
[----:B------:R-:W-:-:S13]  /*2960*/  ISETP.NE.AND P0, PT, R0, R3, PT ;  /* 0x000000030000720c */ /* 0x000fda0003f05270 */
[----:B0-----:R-:W-:Y:S01]  /*2970*/  @!P0 IMAD.SHL.U32 R5, R3, 0x2, RZ ;  /* 0x0000000203058824 */ /* 0x001fe200078e00ff */
[----:B------:R0:W-:Y:S04]  /*2980*/  @P0 STL [R4+0x14], R3 ;  /* 0x0000140304000387 */ /* 0x0001e80000100800 */
[----:B------:R0:W-:Y:S01]  /*2990*/  @!P0 STL [R4+0x10], R5 ;  /* 0x0000100504008387 */ /* 0x0001e20000100800 */
[----:B------:R-:W-:Y:S05]  /*29a0*/  BRA `(.L_x_59) ;  /* 0x0000000000047947 */ /* 0x000fea0003800000 */
.L_x_60:
[----:B------:R3:W-:Y:S02]  /*29b0*/  STL [R4+0x10], R3 ;  /* 0x0000100304007387 */ /* 0x0007e40000100800 */
.L_x_59:
[----:B------:R-:W-:Y:S05]  /*29c0*/  BSYNC.RECONVERGENT B1 ;  /* 0x0000000000017941 */ /* 0x000fea0003800200 */
.L_x_58:
        /* <DEDUP_REMOVED lines=15> */
.L_x_63:
[----:B------:R3:W-:Y:S01]  /*2ac0*/  STL [R1+0x20], R5 ;  /* 0x0000200501007387 */ /* 0x0007e20000100800 */
[----:B------:R-:W-:-:S07]  /*2ad0*/  IMAD.MOV.U32 R0, RZ, RZ, RZ ;  /* 0x000000ffff007224 */ /* 0x000fce00078e00ff */
.L_x_62:
[----:B------:R-:W-:Y:S05]  /*2ae0*/  BSYNC.RECONVERGENT B1 ;  /* 0x0000000000017941 */ /* 0x000fea0003800200 */
.L_x_61:
[----:B0-----:R-:W4:Y:S01]  /*2af0*/  LDL R4, [R1+0x28] ;  /* 0x0000280001047983 */ /* 0x001f220000100800 */
[----:B------:R-:W-:Y:S01]  /*2b00*/  BSSY.RECONVERGENT B1, `(.L_x_64) ;  /* 0x000000f000017945 */ /* 0x000fe20003800200 */
[----:B----4-:R-:W-:-:S13]  /*2b10*/  ISETP.NE.AND P0, PT, R4, RZ, PT ;  /* 0x000000ff0400720c */ /* 0x010fda0003f05270 */
[----:B------:R-:W-:Y:S05]  /*2b20*/  @!P0 BRA `(.L_x_65) ;  /* 0x0000000000308947 */ /* 0x000fea0003800000 */
[----:B---3--:R-:W-:Y:S01]  /*2b30*/  IMAD R5, R0, 0x4, R1 ;  /* 0x0000000400057824 */ /* 0x008fe200078e0201 */
        /* <DEDUP_REMOVED lines=10> */
.L_x_66:
[----:B------:R0:W-:Y:S02]  /*2be0*/  STL [R5+0x20], R4 ;  /* 0x0000200405007387 */ /* 0x0001e40000100800 */
.L_x_65:
[----:B------:R-:W-:Y:S05]  /*2bf0*/  BSYNC.RECONVERGENT B1 ;  /* 0x0000000000017941 */ /* 0x000fea0003800200 */
.L_x_64:
[----:B------:R-:W5:Y:S01]  /*2c00*/  LDL R3, [R1+0x2c] ;  /* 0x00002c0001037983 */ /* 0x000f620000100800 */
[----:B------:R-:W-:Y:S01]  /*2c10*/  BSSY.RECONVERGENT B1, `(.L_x_67) ;  /* 0x000000e000017945 */ /* 0x000fe20003800200 */
[----:B-----5:R-:W-:-:S13]  /*2c20*/  ISETP.NE.AND P0, PT, R3, RZ, PT ;  /* 0x000000ff0300720c */ /* 0x020fda0003f05270 */
[----:B------:R-:W-:Y:S05]  /*2c30*/  @!P0 BRA `(.L_x_68) ;  /* 0x00000000002c8947 */ /* 0x000fea0003800000 */
[----:B0---4-:R-:W-:Y:S01]  /*2c40*/  IMAD R4, R0, 0x4, R1 ;  /* 0x0000000400047824 */ /* 0x011fe200078e0201 */
[----:B------:R0:W-:Y:S04]  /*2c50*/  STL [R1+0x2c], RZ ;  /* 0x00002cff01007387 */ /* 0x0001e80000100800 */
[----:B------:R-:W4:Y:S02]  /*2c60*/  LDL R0, [R4+0x20] ;  /* 0x0000200004007983 */ /* 0x000f240000100800 */
[----:B----4-:R-:W-:-:S13]  /*2c70*/  ISETP.NE.AND P0, PT, R0, RZ, PT ;  /* 0x000000ff0000720c */ /* 0x010fda0003f05270 */
[----:B0-----:R-:W-:Y:S05]  /*2c80*/  @!P0 BRA `(.L_x_69) ;  /* 0x0000000000148947 */ /* 0x001fea0003800000 */
[----:B------:R-:W-:-:S13]  /*2c90*/  ISETP.NE.AND P0, PT, R0, R3, PT ;  /* 0x000000030000720c */ /* 0x000fda0003f05270 */
[----:B---3--:R-:W-:Y:S01]  /*2ca0*/  @!P0 IMAD.SHL.U32 R5, R3, 0x2, RZ ;  /* 0x0000000203058824 */ /* 0x008fe200078e00ff */
[----:B------:R0:W-:Y:S04]  /*2cb0*/  @P0 STL [R4+0x24], R3 ;  /* 0x0000240304000387 */ /* 0x0001e80000100800 */
[----:B------:R0:W-:Y:S01]  /*2cc0*/  @!P0 STL [R4+0x20], R5 ;  /* 0x0000200504008387 */ /* 0x0001e20000100800 */
[----:B------:R-:W-:Y:S05]  /*2cd0*/  BRA `(.L_x_68) ;  /* 0x0000000000047947 */ /* 0x000fea0003800000 */
.L_x_69:
[----:B------:R0:W-:Y:S02]  /*2ce0*/  STL [R4+0x20], R3 ;  /* 0x0000200304007387 */ /* 0x0001e40000100800 */
.L_x_68:
[----:B------:R-:W-:Y:S05]  /*2cf0*/  BSYNC.RECONVERGENT B1 ;  /* 0x0000000000017941 */ /* 0x000fea0003800200 */
.L_x_67:
        /* <DEDUP_REMOVED lines=15> */
.L_x_72:
[----:B------:R0:W-:Y:S01]  /*2df0*/  STL [R1+0x30], R5 ;  /* 0x0000300501007387 */ /* 0x0001e20000100800 */
[----:B------:R-:W-:-:S07]  /*2e00*/  IMAD.MOV.U32 R0, RZ, RZ, RZ ;  /* 0x000000ffff007224 */ /* 0x000fce00078e00ff */
.L_x_71:
[----:B------:R-:W-:Y:S05]  /*2e10*/  BSYNC.RECONVERGENT B1 ;  /* 0x0000000000017941 */ /* 0x000fea0003800200 */
.L_x_70:
        /* <DEDUP_REMOVED lines=15> */
.L_x_75:
[----:B------:R4:W-:Y:S02]  /*2f10*/  STL [R5+0x30], R4 ;  /* 0x0000300405007387 */ /* 0x0009e40000100800 */
.L_x_74:
[----:B------:R-:W-:Y:S05]  /*2f20*/  BSYNC.RECONVERGENT B1 ;  /* 0x0000000000017941 */ /* 0x000fea0003800200 */
.L_x_73:
[----:B------:R-:W5:Y:S02]  /*2f30*/  LDL R3, [R1+0x3c] ;  /* 0x00003c0001037983 */ /* 0x000f640000100800 */
        /* <DEDUP_REMOVED lines=12> */
.L_x_76:
[----:B------:R3:W-:Y:S01]  /*3000*/  STL [R4+0x30], R3 ;  /* 0x0000300304007387 */ /* 0x0007e20000100800 */
[----:B------:R-:W-:Y:S05]  /*3010*/  BRA `(.L_x_41) ;  /* 0x0000001400f07947 */ /* 0x000fea0003800000 */
.L_x_6:
[----:B------:R-:W-:-:S13]  /*3020*/  ISETP.NE.AND P0, PT, R86, 0x2, PT ;  /* 0x000000025600780c */ /* 0x000fda0003f05270 */
        /* <DEDUP_REMOVED lines=9> */
[----:B------:R1:W-:Y:S01]  /*30c0*/  @!P0 STL [R1+0x30], R8 ;  /* 0x0000300801008387 */ /* 0x0003e20000100800 */
[----:B------:R-:W-:Y:S02]  /*30d0*/  @P0 IMAD.MOV.U32 R0, RZ, RZ, 0x2 ;  /* 0x00000002ff000424 */ /* 0x000fe400078e00ff */
[----:B------:R-:W-:Y:S01]  /*30e0*/  @!P0 IMAD.MOV.U32 R0, RZ, RZ, 0x2 ;  /* 0x00000002ff008424 */ /* 0x000fe200078e00ff */
[----:B------:R1:W-:Y:S01]  /*30f0*/  @P0 STL [R1+0x20], R24 ;  /* 0x0000201801000387 */ /* 0x0003e20000100800 */
[----:B------:R-:W-:Y:S05]  /*3100*/  BRA `(.L_x_79) ;  /* 0x0000000000047947 */ /* 0x000fea0003800000 */
.L_x_80:
[----:B------:R2:W-:Y:S02]  /*3110*/  STL [R1+0x30], R24 ;  /* 0x0000301801007387 */ /* 0x0005e40000100800 */
.L_x_79:
[----:B------:R-:W-:Y:S05]  /*3120*/  BSYNC.RECONVERGENT B1 ;  /* 0x0000000000017941 */ /* 0x000fea0003800200 */
.L_x_78:
        /* <DEDUP_REMOVED lines=10> */
[----:B-1----:R-:W-:Y:S01]  /*31d0*/  @!P0 IMAD.SHL.U32 R8, R28, 0x2, RZ ;  /* 0x000000021c088824 */ /* 0x002fe200078e00ff */
[----:B------:R3:W-:Y:S04]  /*31e0*/  @P0 STL [R5+-0x10], R28 ;  /* 0xfffff01c05000387 */ /* 0x0007e80000100800 */
[----:B------:R3:W-:Y:S01]  /*31f0*/  @!P0 STL [R5], R8 ;  /* 0x0000000805008387 */ /* 0x0007e20000100800 */
[----:B------:R-:W-:Y:S05]  /*3200*/  BRA `(.L_x_82) ;  /* 0x0000000000047947 */ /* 0x000fea0003800000 */
.L_x_83:
[----:B------:R4:W-:Y:S02]  /*3210*/  STL [R5], R28 ;  /* 0x0000001c05007387 */ /* 0x0009e40000100800 */
.L_x_82:
[----:B------:R-:W-:Y:S05]  /*3220*/  BSYNC.RECONVERGENT B1 ;  /* 0x0000000000017941 */ /* 0x000fea0003800200 */
.L_x_81:
[----:B------:R-:W-:Y:S01]  /*3230*/  ISETP.NE.AND P0, PT, R36, RZ, PT ;  /* 0x000000ff2400720c */ /* 0x000fe20003f05270 */
[----:B------:R-:W-:-:S12]  /*3240*/  BSSY.RECONVERGENT B1, `(.L_x_84) ;  /* 0x000000e000017945 */ /* 0x000fd80003800200 */
[----:B------:R-:W-:Y:S05]  /*3250*/  @!P0 BRA `(.L_x_85) ;  /* 0x0000000000308947 */ /* 0x000fea0003800000 */
[----:B---34-:R-:W-:Y:S01]  /*3260*/  IMAD R5, R0, 0x10, R1 ;  /* 0x0000001000057824 */ /* 0x018fe200078e0201 */
[----:B------:R3:W-:Y:S04]  /*3270*/  STL [R1], RZ ;  /* 0x000000ff01007387 */ /* 0x0007e80000100800 */
[----:B------:R-:W4:Y:S02]  /*3280*/  LDL R3, [R5] ;  /* 0x0000000005037983 */ /* 0x000f240000100800 */
[----:B----4-:R-:W-:-:S13]  /*3290*/  ISETP.NE.AND P0, PT, R3, RZ, PT ;  /* 0x000000ff0300720c */ /* 0x010fda0003f05270 */
[----:B---3--:R-:W-:Y:S05]  /*32a0*/  @!P0 BRA `(.L_x_86) ;  /* 0x0000000000188947 */ /* 0x008fea0003800000 */
[----:B------:R-:W-:-:S13]  /*32b0*/  ISETP.NE.AND P0, PT, R3, R36, PT ;  /* 0x000000240300720c */ /* 0x000fda0003f05270 */
[----:B------:R-:W-:-:S04]  /*32c0*/  @P0 VIADD R0, R0, 0xffffffff ;  /* 0xffffffff00000836 */ /* 0x000fc80000000000 */
[----:B------:R-:W-:-:S05]  /*32d0*/  @P0 IMAD R3, R0, 0x10, R1 ;  /* 0x0000001000030824 */ /* 0x000fca00078e0201 */
[----:B------:R3:W-:Y:S04]  /*32e0*/  @P0 STL [R3], R36 ;  /* 0x0000002403000387 */ /* 0x0007e80000100800 */
[----:B------:R3:W-:Y:S01]  /*32f0*/  @!P0 STL [R5], R78 ;  /* 0x0000004e05008387 */ /* 0x0007e20000100800 */
[----:B------:R-:W-:Y:S05]  /*3300*/  BRA `(.L_x_85) ;  /* 0x0000000000047947 */ /* 0x000fea0003800000 */
.L_x_86:
[----:B------:R3:W-:Y:S02]  /*3310*/  STL [R5], R36 ;  /* 0x0000002405007387 */ /* 0x0007e40000100800 */
.L_x_85:
[----:B------:R-:W-:Y:S05]  /*3320*/  BSYNC.RECONVERGENT B1 ;  /* 0x0000000000017941 */ /* 0x000fea0003800200 */
.L_x_84:
[----:B------:R-:W-:Y:S01]  /*3330*/  ISETP.NE.AND P0, PT, R19, RZ, PT ;  /* 0x000000ff1300720c */ /* 0x000fe20003f05270 */
[----:B------:R-:W-:Y:S01]  /*3340*/  BSSY.RECONVERGENT B1, `(.L_x_87) ;  /* 0x000000e000017945 */ /* 0x000fe20003800200 */
[----:B------:R-:W-:Y:S01]  /*3350*/  ISETP.NE.AND P1, PT, R25, RZ, PT ;  /* 0x000000ff1900720c */ /* 0x000fe20003f25270 */
[----:B------:R-:W-:-:S10]  /*3360*/  IMAD.MOV.U32 R0, RZ, RZ, 0x3 ;  /* 0x00000003ff007424 */ /* 0x000fd400078e00ff */
[----:B------:R0:W-:Y:S02]  /*3370*/  @P0 STL [R1+0x34], R19 ;  /* 0x0000341301000387 */ /* 0x0001e40000100800 */
[----:B------:R-:W-:Y:S05]  /*3380*/  @!P1 BRA `(.L_x_88) ;  /* 0x0000000000249947 */ /* 0x000fea0003800000 */
[----:B------:R0:W-:Y:S01]  /*3390*/  STL [R1+0x24], RZ ;  /* 0x000024ff01007387 */ /* 0x0001e20000100800 */
[----:B------:R-:W-:Y:S05]  /*33a0*/  @!P0 BRA `(.L_x_89) ;  /* 0x0000000000188947 */ /* 0x000fea0003800000 */
[----:B------:R-:W-:-:S13]  /*33b0*/  ISETP.NE.AND P0, PT, R19, R25, PT ;  /* 0x000000191300720c */ /* 0x000fda0003f05270 */
[----:B------:R0:W-:Y:S01]  /*33c0*/  @P0 STL [R1+0x24], R25 ;  /* 0x0000241901000387 */ /* 0x0001e20000100800 */
[----:B------:R-:W-:Y:S02]  /*33d0*/  @P0 IMAD.MOV.U32 R0, RZ, RZ, 0x2 ;  /* 0x00000002ff000424 */ /* 0x000fe400078e00ff */
[----:B------:R-:W-:Y:S01]  /*33e0*/  @!P0 IMAD.MOV.U32 R0, RZ, RZ, 0x2 ;  /* 0x00000002ff008424 */ /* 0x000fe200078e00ff */
[----:B------:R0:W-:Y:S01]  /*33f0*/  @!P0 STL [R1+0x34], R84 ;  /* 0x0000345401008387 */ /* 0x0001e20000100800 */
[----:B------:R-:W-:Y:S05]  /*3400*/  BRA `(.L_x_88) ;  /* 0x0000000000047947 */ /* 0x000fea0003800000 */
.L_x_89:
[----:B------:R0:W-:Y:S02]  /*3410*/  STL [R1+0x34], R25 ;  /* 0x0000341901007387 */ /* 0x0001e40000100800 */
.L_x_88:
[----:B------:R-:W-:Y:S05]  /*3420*/  BSYNC.RECONVERGENT B1 ;  /* 0x0000000000017941 */ /* 0x000fea0003800200 */
.L_x_87:
[----:B------:R-:W-:Y:S01]  /*3430*/  ISETP.NE.AND P0, PT, R29, RZ, PT ;  /* 0x000000ff1d00720c */ /* 0x000fe20003f05270 */
[----:B------:R-:W-:-:S12]  /*3440*/  BSSY.RECONVERGENT B1, `(.L_x_90) ;  /* 0x000000e000017945 */ /* 0x000fd80003800200 */
[----:B------:R-:W-:Y:S05]  /*3450*/  @!P0 BRA `(.L_x_91) ;  /* 0x0000000000308947 */ /* 0x000fea0003800000 */
[----:B------:R-:W-:Y:S01]  /*3460*/  IMAD R10, R0, 0x10, R1 ;  /* 0x00000010000a7824 */ /* 0x000fe200078e0201 */
[----:B------:R0:W-:Y:S04]  /*3470*/  STL [R1+0x14], RZ ;  /* 0x000014ff01007387 */ /* 0x0001e80000100800 */
[----:B-1-3--:R-:W3:Y:S02]  /*3480*/  LDL R8, [R10+0x4] ;  /* 0x000004000a087983 */ /* 0x00aee40000100800 */
[----:B---3--:R-:W-:-:S13]  /*3490*/  ISETP.NE.AND P0, PT, R8, RZ, PT ;  /* 0x000000ff0800720c */ /* 0x008fda0003f05270 */
[----:B0-----:R-:W-:Y:S05]  /*34a0*/  @!P0 BRA `(.L_x_92) ;  /* 0x0000000000188947 */ /* 0x001fea0003800000 */
[----:B------:R-:W-:Y:S01]  /*34b0*/  ISETP.NE.AND P0, PT, R8, R29, PT ;  /* 0x0000001d0800720c */ /* 0x000fe20003f05270 */
[----:B------:R-:W-:-:S12]  /*34c0*/  VIADD R0, R0, 0xffffffff ;  /* 0xffffffff00007836 */ /* 0x000fd80000000000 */
[----:B------:R-:W-:Y:S01]  /*34d0*/  @!P0 IMAD.SHL.U32 R3, R29, 0x2, RZ ;  /* 0x000000021d038824 */ /* 0x000fe200078e00ff */
[----:B------:R0:W-:Y:S04]  /*34e0*/  @P0 STL [R10+-0xc], R29 ;  /* 0xfffff41d0a000387 */ /* 0x0001e80000100800 */
[----:B------:R0:W-:Y:S01]  /*34f0*/  @!P0 STL [R10+0x4], R3 ;  /* 0x000004030a008387 */ /* 0x0001e20000100800 */
[----:B------:R-:W-:Y:S05]  /*3500*/  BRA `(.L_x_91) ;  /* 0x0000000000047947 */ /* 0x000fea0003800000 */
.L_x_92:
[----:B------:R0:W-:Y:S02]  /*3510*/  STL [R10+0x4], R29 ;  /* 0x0000041d0a007387 */ /* 0x0001e40000100800 */
.L_x_91:
[----:B------:R-:W-:Y:S05]  /*3520*/  BSYNC.RECONVERGENT B1 ;  /* 0x0000000000017941 */ /* 0x000fea0003800200 */
.L_x_90:
[----:B------:R-:W-:Y:S01]  /*3530*/  ISETP.NE.AND P0, PT, R37, RZ, PT ;  /* 0x000000ff2500720c */ /* 0x000fe20003f05270 */
[----:B------:R-:W-:-:S12]  /*3540*/  BSSY.RECONVERGENT B1, `(.L_x_93) ;  /* 0x000000f000017945 */ /* 0x000fd80003800200 */
[----:B------:R-:W-:Y:S05]  /*3550*/  @!P0 BRA `(.L_x_94) ;  /* 0x0000000000348947 */ /* 0x000fea0003800000 */
[----:B0--3--:R-:W-:Y:S01]  /*3560*/  VIADD R3, R1, 0x4 ;  /* 0x0000000401037836 */ /* 0x009fe20000000000 */
[----:B------:R0:W-:Y:S03]  /*3570*/  STL [R1+0x4], RZ ;  /* 0x000004ff01007387 */ /* 0x0001e60000100800 */
[----:B------:R-:W-:-:S05]  /*3580*/  IMAD R3, R0, 0x10, R3 ;  /* 0x0000001000037824 */ /* 0x000fca00078e0203 */
[----:B-1----:R-:W3:Y:S02]  /*3590*/  LDL R8, [R3] ;  /* 0x0000000003087983 */ /* 0x002ee40000100800 */
[----:B---3--:R-:W-:-:S13]  /*35a0*/  ISETP.NE.AND P0, PT, R8, RZ, PT ;  /* 0x000000ff0800720c */ /* 0x008fda0003f05270 */
[----:B0-----:R-:W-:Y:S05]  /*35b0*/  @!P0 BRA `(.L_x_95) ;  /* 0x0000000000188947 */ /* 0x001fea0003800000 */
[----:B------:R-:W-:-:S13]  /*35c0*/  ISETP.NE.AND P0, PT, R8, R37, PT ;  /* 0x000000250800720c */ /* 0x000fda0003f05270 */
[----:B------:R-:W-:-:S04]  /*35d0*/  @P0 VIADD R0, R0, 0xffffffff ;  /* 0xffffffff00000836 */ /* 0x000fc80000000000 */
[----:B------:R-:W-:-:S05]  /*35e0*/  @P0 IMAD R0, R0, 0x10, R1 ;  /* 0x0000001000000824 */ /* 0x000fca00078e0201 */
[----:B------:R0:W-:Y:S04]  /*35f0*/  @P0 STL [R0+0x4], R37 ;  /* 0x0000042500000387 */ /* 0x0001e80000100800 */
[----:B------:R0:W-:Y:S01]  /*3600*/  @!P0 STL [R3], R76 ;  /* 0x0000004c03008387 */ /* 0x0001e20000100800 */
[----:B------:R-:W-:Y:S05]  /*3610*/  BRA `(.L_x_94) ;  /* 0x0000000000047947 */ /* 0x000fea0003800000 */
.L_x_95:
[----:B------:R0:W-:Y:S02]  /*3620*/  STL [R3], R37 ;  /* 0x0000002503007387 */ /* 0x0001e40000100800 */
.L_x_94:
[----:B------:R-:W-:Y:S05]  /*3630*/  BSYNC.RECONVERGENT B1 ;  /* 0x0000000000017941 */ /* 0x000fea0003800200 */
.L_x_93:
[----:B------:R-:W-:Y:S01]  /*3640*/  ISETP.NE.AND P0, PT, R16, RZ, PT ;  /* 0x000000ff1000720c */ /* 0x000fe20003f05270 */
[----:B------:R-:W-:Y:S01]  /*3650*/  BSSY.RECONVERGENT B1, `(.L_x_96) ;  /* 0x000000e000017945 */ /* 0x000fe20003800200 */
[----:B------:R-:W-:Y:S01]  /*3660*/  ISETP.NE.AND P1, PT, R22, RZ, PT ;  /* 0x000000ff1600720c */ /* 0x000fe20003f25270 */
[----:B0-----:R-:W-:-:S10]  /*3670*/  IMAD.MOV.U32 R0, RZ, RZ, 0x3 ;  /* 0x00000003ff007424 */ /* 0x001fd400078e00ff */
[----:B------:R0:W-:Y:S02]  /*3680*/  @P0 STL [R1+0x38], R16 ;  /* 0x0000381001000387 */ /* 0x0001e40000100800 */
[----:B------:R-:W-:Y:S05]  /*3690*/  @!P1 BRA `(.L_x_97) ;  /* 0x0000000000249947 */ /* 0x000fea0003800000 */
[----:B------:R0:W-:Y:S01]  /*36a0*/  STL [R1+0x28], RZ ;  /* 0x000028ff01007387 */ /* 0x0001e20000100800 */
[----:B------:R-:W-:Y:S05]  /*36b0*/  @!P0 BRA `(.L_x_98) ;  /* 0x0000000000188947 */ /* 0x000fea0003800000 */
[----:B------:R-:W-:-:S13]  /*36c0*/  ISETP.NE.AND P0, PT, R16, R22, PT ;  /* 0x000000161000720c */ /* 0x000fda0003f05270 */
[----:B------:R0:W-:Y:S01]  /*36d0*/  @!P0 STL [R1+0x38], R4 ;  /* 0x0000380401008387 */ /* 0x0001e20000100800 */
[----:B------:R-:W-:Y:S02]  /*36e0*/  @P0 IMAD.MOV.U32 R0, RZ, RZ, 0x2 ;  /* 0x00000002ff000424 */ /* 0x000fe400078e00ff */
[----:B------:R-:W-:Y:S01]  /*36f0*/  @!P0 IMAD.MOV.U32 R0, RZ, RZ, 0x2 ;  /* 0x00000002ff008424 */ /* 0x000fe200078e00ff */
[----:B------:R0:W-:Y:S01]  /*3700*/  @P0 STL [R1+0x28], R22 ;  /* 0x0000281601000387 */ /* 0x0001e20000100800 */
[----:B------:R-:W-:Y:S05]  /*3710*/  BRA `(.L_x_97) ;  /* 0x0000000000047947 */ /* 0x000fea0003800000 */
.L_x_98:
[----:B------:R0:W-:Y:S02]  /*3720*/  STL [R1+0x38], R22 ;  /* 0x0000381601007387 */ /* 0x0001e40000100800 */
.L_x_97:
[----:B------:R-:W-:Y:S05]  /*3730*/  BSYNC.RECONVERGENT B1 ;  /* 0x0000000000017941 */ /* 0x000fea0003800200 */
.L_x_96:
[----:B------:R-:W-:Y:S01]  /*3740*/  ISETP.NE.AND P0, PT, R26, RZ, PT ;  /* 0x000000ff1a00720c */ /* 0x000fe20003f05270 */
[----:B------:R-:W-:-:S12]  /*3750*/  BSSY.RECONVERGENT B1, `(.L_x_99) ;  /* 0x000000e000017945 */ /* 0x000fd80003800200 */
[----:B------:R-:W-:Y:S05]  /*3760*/  @!P0 BRA `(.L_x_100) ;  /* 0x0000000000308947 */ /* 0x000fea0003800000 */
[----:B---34-:R-:W-:Y:S01]  /*3770*/  IMAD R5, R0, 0x10, R1 ;  /* 0x0000001000057824 */ /* 0x018fe200078e0201 */
[----:B------:R3:W-:Y:S04]  /*3780*/  STL [R1+0x18], RZ ;  /* 0x000018ff01007387 */ /* 0x0007e80000100800 */
[----:B------:R-:W4:Y:S02]  /*3790*/  LDL R3, [R5+0x8] ;  /* 0x0000080005037983 */ /* 0x000f240000100800 */
[----:B----4-:R-:W-:-:S13]  /*37a0*/  ISETP.NE.AND P0, PT, R3, RZ, PT ;  /* 0x000000ff0300720c */ /* 0x010fda0003f05270 */
[----:B---3--:R-:W-:Y:S05]  /*37b0*/  @!P0 BRA `(.L_x_101) ;  /* 0x0000000000188947 */ /* 0x008fea0003800000 */
[----:B------:R-:W-:Y:S01]  /*37c0*/  ISETP.NE.AND P0, PT, R3, R26, PT ;  /* 0x0000001a0300720c */ /* 0x000fe20003f05270 */
[----:B------:R-:W-:-:S12]  /*37d0*/  VIADD R0, R0, 0xffffffff ;  /* 0xffffffff00007836 */ /* 0x000fd80000000000 */
[----:B0-----:R-:W-:Y:S01]  /*37e0*/  @!P0 IMAD.SHL.U32 R4, R26, 0x2, RZ ;  /* 0x000000021a048824 */ /* 0x001fe200078e00ff */
[----:B------:R0:W-:Y:S04]  /*37f0*/  @P0 STL [R5+-0x8], R26 ;  /* 0xfffff81a05000387 */ /* 0x0001e80000100800 */
[----:B------:R0:W-:Y:S01]  /*3800*/  @!P0 STL [R5+0x8], R4 ;  /* 0x0000080405008387 */ /* 0x0001e20000100800 */
[----:B------:R-:W-:Y:S05]  /*3810*/  BRA `(.L_x_100) ;  /* 0x0000000000047947 */ /* 0x000fea0003800000 */
.L_x_101:
[----:B------:R3:W-:Y:S02]  /*3820*/  STL [R5+0x8], R26 ;  /* 0x0000081a05007387 */ /* 0x0007e40000100800 */
.L_x_100:
[----:B------:R-:W-:Y:S05]  /*3830*/  BSYNC.RECONVERGENT B1 ;  /* 0x0000000000017941 */ /* 0x000fea0003800200 */
.L_x_99:
[----:B------:R-:W-:Y:S01]  /*3840*/  ISETP.NE.AND P0, PT, R30, RZ, PT ;  /* 0x000000ff1e00720c */ /* 0x000fe20003f05270 */
[----:B------:R-:W-:-:S12]  /*3850*/  BSSY.RECONVERGENT B1, `(.L_x_102) ;  /* 0x000000f000017945 */ /* 0x000fd80003800200 */
[----:B------:R-:W-:Y:S05]  /*3860*/  @!P0 BRA `(.L_x_103) ;  /* 0x0000000000348947 */ /* 0x000fea0003800000 */
[----:B0--34-:R-:W-:Y:S01]  /*3870*/  VIADD R5, R1, 0x8 ;  /* 0x0000000801057836 */ /* 0x019fe20000000000 */
[----:B------:R0:W-:Y:S03]  /*3880*/  STL [R1+0x8], RZ ;  /* 0x000008ff01007387 */ /* 0x0001e60000100800 */
[----:B------:R-:W-:-:S05]  /*3890*/  IMAD R5, R0, 0x10, R5 ;  /* 0x0000001000057824 */ /* 0x000fca00078e0205 */
[----:B------:R-:W3:Y:S02]  /*38a0*/  LDL R3, [R5] ;  /* 0x0000000005037983 */ /* 0x000ee40000100800 */
        /* <DEDUP_REMOVED lines=8> */
.L_x_104:
[----:B------:R0:W-:Y:S02]  /*3930*/  STL [R5], R30 ;  /* 0x0000001e05007387 */ /* 0x0001e40000100800 */
.L_x_103:
[----:B------:R-:W-:Y:S05]  /*3940*/  BSYNC.RECONVERGENT B1 ;  /* 0x0000000000017941 */ /* 0x000fea0003800200 */
.L_x_102:
        /* <DEDUP_REMOVED lines=14> */
.L_x_107:
[----:B------:R0:W-:Y:S02]  /*3a30*/  STL [R1+0x3c], R23 ;  /* 0x00003c1701007387 */ /* 0x0001e40000100800 */
.L_x_106:
[----:B------:R-:W-:Y:S05]  /*3a40*/  BSYNC.RECONVERGENT B1 ;  /* 0x0000000000017941 */ /* 0x000fea0003800200 */
.L_x_105:
[----:B------:R-:W-:Y:S01]  /*3a50*/  ISETP.NE.AND P0, PT, R27, RZ, PT ;  /* 0x000000ff1b00720c */ /* 0x000fe20003f05270 */
[----:B------:R-:W-:-:S12]  /*3a60*/  BSSY.RECONVERGENT B1, `(.L_x_108) ;  /* 0x000000e000017945 */ /* 0x000fd80003800200 */
[----:B------:R-:W-:Y:S05]  /*3a70*/  @!P0 BRA `(.L_x_109) ;  /* 0x0000000000308947 */ /* 0x000fea0003800000 */
[----:B0-----:R-:W-:Y:S01]  /*3a80*/  IMAD R6, R0, 0x10, R1 ;  /* 0x0000001000067824 */ /* 0x001fe200078e0201 */
[----:B------:R0:W-:Y:S04]  /*3a90*/  STL [R1+0x1c], RZ ;  /* 0x00001cff01007387 */ /* 0x0001e80000100800 */
[----:B------:R-:W5:Y:S02]  /*3aa0*/  LDL R4, [R6+0xc] ;  /* 0x00000c0006047983 */ /* 0x000f640000100800 */
[----:B-----5:R-:W-:-:S13]  /*3ab0*/  ISETP.NE.AND P0, PT, R4, RZ, PT ;  /* 0x000000ff0400720c */ /* 0x020fda0003f05270 */
[----:B0-----:R-:W-:Y:S05]  /*3ac0*/  @!P0 BRA `(.L_x_110) ;  /* 0x0000000000188947 */ /* 0x001fea0003800000 */
[----:B------:R-:W-:Y:S01]  /*3ad0*/  ISETP.NE.AND P0, PT, R4, R27, PT ;  /* 0x0000001b0400720c */ /* 0x000fe20003f05270 */
[----:B------:R-:W-:-:S12]  /*3ae0*/  VIADD R0, R0, 0xffffffff ;  /* 0xffffffff00007836 */ /* 0x000fd80000000000 */
[----:B---3--:R-:W-:Y:S01]  /*3af0*/  @!P0 IMAD.SHL.U32 R3, R27, 0x2, RZ ;  /* 0x000000021b038824 */ /* 0x008fe200078e00ff */
[----:B------:R0:W-:Y:S04]  /*3b00*/  @P0 STL [R6+-0x4], R27 ;  /* 0xfffffc1b06000387 */ /* 0x0001e80000100800 */
[----:B------:R0:W-:Y:S01]  /*3b10*/  @!P0 STL [R6+0xc], R3 ;  /* 0x00000c0306008387 */ /* 0x0001e20000100800 */
[----:B------:R-:W-:Y:S05]  /*3b20*/  BRA `(.L_x_109) ;  /* 0x0000000000047947 */ /* 0x000fea0003800000 */
.L_x_110:
[----:B------:R0:W-:Y:S02]  /*3b30*/  STL [R6+0xc], R27 ;  /* 0x00000c1b06007387 */ /* 0x0001e40000100800 */
.L_x_109:
[----:B------:R-:W-:Y:S05]  /*3b40*/  BSYNC.RECONVERGENT B1 ;  /* 0x0000000000017941 */ /* 0x000fea0003800200 */
.L_x_108:
[----:B------:R-:W-:-:S13]  /*3b50*/  ISETP.NE.AND P0, PT, R31, RZ, PT ;  /* 0x000000ff1f00720c */ /* 0x000fda0003f05270 */
[----:B------:R-:W-:Y:S05]  /*3b60*/  @!P0 BRA `(.L_x_41) ;  /* 0x0000000c001c8947 */ /* 0x000fea0003800000 */
[----:B0--3--:R-:W-:Y:S01]  /*3b70*/  VIADD R3, R1, 0xc ;  /* 0x0000000c01037836 */ /* 0x009fe20000000000 */
        /* <DEDUP_REMOVED lines=11> */
.L_x_111:
[----:B------:R0:W-:Y:S01]  /*3c30*/  STL [R3], R31 ;  /* 0x0000001f03007387 */ /* 0x0001e20000100800 */
[----:B------:R-:W-:Y:S05]  /*3c40*/  BRA `(.L_x_41) ;  /* 0x0000000800e47947 */ /* 0x000fea0003800000 */
.L_x_77:
        /* <DEDUP_REMOVED lines=13> */
.L_x_114:
[----:B------:R1:W-:Y:S01]  /*3d20*/  STL [R1], R28 ;  /* 0x0000001c01007387 */ /* 0x0003e20000100800 */
[----:B------:R-:W-:-:S07]  /*3d30*/  IMAD.MOV.U32 R0, RZ, RZ, RZ ;  /* 0x000000ffff007224 */ /* 0x000fce00078e00ff */
.L_x_113:
[----:B------:R-:W-:Y:S05]  /*3d40*/  BSYNC.RECONVERGENT B1 ;  /* 0x0000000000017941 */ /* 0x000fea0003800200 */
.L_x_112:
        /* <DEDUP_REMOVED lines=10> */
[----:B------:R3:W-:Y:S04]  /*3df0*/  @!P0 STL [R5], R8 ;  /* 0x0000000805008387 */ /* 0x0007e80000100800 */
[----:B------:R3:W-:Y:S01]  /*3e00*/  @P0 STL [R5+0x10], R24 ;  /* 0x0000101805000387 */ /* 0x0007e20000100800 */
[----:B------:R-:W-:Y:S05]  /*3e10*/  BRA `(.L_x_116) ;  /* 0x0000000000047947 */ /* 0x000fea0003800000 */
.L_x_117:
[----:B------:R4:W-:Y:S02]  /*3e20*/  STL [R5], R24 ;  /* 0x0000001805007387 */ /* 0x0009e40000100800 */
.L_x_116:
[----:B------:R-:W-:Y:S05]  /*3e30*/  BSYNC.RECONVERGENT B1 ;  /* 0x0000000000017941 */ /* 0x000fea0003800200 */
.L_x_115:
[----:B------:R-:W-:Y:S01]  /*3e40*/  ISETP.NE.AND P0, PT, R18, RZ, PT ;  /* 0x000000ff1200720c */ /* 0x000fe20003f05270 */
[----:B------:R-:W-:-:S12]  /*3e50*/  BSSY.RECONVERGENT B1, `(.L_x_118) ;  /* 0x000000d000017945 */ /* 0x000fd80003800200 */
[----:B------:R-:W-:Y:S05]  /*3e60*/  @!P0 BRA `(.L_x_119) ;  /* 0x00000000002c8947 */ /* 0x000fea0003800000 */
[----:B---34-:R-:W-:Y:S01]  /*3e70*/  IMAD R5, R0, 0x10, R1 ;  /* 0x0000001000057824 */ /* 0x018fe200078e0201 */
[----:B------:R3:W-:Y:S04]  /*3e80*/  STL [R1+0x30], RZ ;  /* 0x000030ff01007387 */ /* 0x0007e80000100800 */
[----:B------:R-:W4:Y:S02]  /*3e90*/  LDL R3, [R5] ;  /* 0x0000000005037983 */ /* 0x000f240000100800 */
[----:B----4-:R-:W-:-:S13]  /*3ea0*/  ISETP.NE.AND P0, PT, R3, RZ, PT ;  /* 0x000000ff0300720c */ /* 0x010fda0003f05270 */
[----:B---3--:R-:W-:Y:S05]  /*3eb0*/  @!P0 BRA `(.L_x_120) ;  /* 0x0000000000148947 */ /* 0x008fea0003800000 */
[----:B------:R-:W-:-:S13]  /*3ec0*/  ISETP.NE.AND P0, PT, R3, R18, PT ;  /* 0x000000120300720c */ /* 0x000fda0003f05270 */
[----:B------:R-:W-:Y:S01]  /*3ed0*/  @!P0 IMAD.SHL.U32 R0, R18, 0x2, RZ ;  /* 0x0000000212008824 */ /* 0x000fe200078e00ff */
[----:B------:R3:W-:Y:S04]  /*3ee0*/  @P0 STL [R5+0x10], R18 ;  /* 0x0000101205000387 */ /* 0x0007e80000100800 */
[----:B------:R3:W-:Y:S01]  /*3ef0*/  @!P0 STL [R5], R0 ;  /* 0x0000000005008387 */ /* 0x0007e20000100800 */
[----:B------:R-:W-:Y:S05]  /*3f00*/  BRA `(.L_x_119) ;  /* 0x0000000000047947 */ /* 0x000fea0003800000 */
.L_x_120:
[----:B------:R3:W-:Y:S02]  /*3f10*/  STL [R5], R18 ;  /* 0x0000001205007387 */ /* 0x0007e40000100800 */
.L_x_119:
[----:B------:R-:W-:Y:S05]  /*3f20*/  BSYNC.RECONVERGENT B1 ;  /* 0x0000000000017941 */ /* 0x000fea0003800200 */
.L_x_118:
[----:B------:R-:W-:Y:S01]  /*3f30*/  ISETP.NE.AND P0, PT, R37, RZ, PT ;  /* 0x000000ff2500720c */ /* 0x000fe20003f05270 */
[----:B------:R-:W-:Y:S01]  /*3f40*/  BSSY.RECONVERGENT B1, `(.L_x_121) ;  /* 0x000000f000017945 */ /* 0x000fe20003800200 */
[----:B------:R-:W-:Y:S01]  /*3f50*/  ISETP.NE.AND P1, PT, R29, RZ, PT ;  /* 0x000000ff1d00720c */ /* 0x000fe20003f25270 */
[----:B---3--:R-:W-:-:S10]  /*3f60*/  IMAD.MOV.U32 R0, RZ, RZ, RZ ;  /* 0x000000ffff007224 */ /* 0x008fd400078e00ff */
        /* <DEDUP_REMOVED lines=10> */
.L_x_123:
[----:B------:R0:W-:Y:S01]  /*4010*/  STL [R1+0x4], R29 ;  /* 0x0000041d01007387 */ /* 0x0001e20000100800 */
[----:B------:R-:W-:-:S07]  /*4020*/  IMAD.MOV.U32 R0, RZ, RZ, RZ ;  /* 0x000000ffff007224 */ /* 0x000fce00078e00ff */
.L_x_122:
[----:B------:R-:W-:Y:S05]  /*4030*/  BSYNC.RECONVERGENT B1 ;  /* 0x0000000000017941 */ /* 0x000fea0003800200 */
.L_x_121:
[----:B------:R-:W-:Y:S01]  /*4040*/  ISETP.NE.AND P0, PT, R25, RZ, PT ;  /* 0x000000ff1900720c */ /* 0x000fe20003f05270 */
[----:B------:R-:W-:-:S12]  /*4050*/  BSSY.RECONVERGENT B1, `(.L_x_124) ;  /* 0x000000d000017945 */ /* 0x000fd80003800200 */
[----:B------:R-:W-:Y:S05]  /*4060*/  @!P0 BRA `(.L_x_125) ;  /* 0x00000000002c8947 */ /* 0x000fea0003800000 */
[----:B------:R-:W-:Y:S01]  /*4070*/  IMAD R10, R0, 0x10, R1 ;  /* 0x00000010000a7824 */ /* 0x000fe200078e0201 */
[----:B------:R0:W-:Y:S04]  /*4080*/  STL [R1+0x24], RZ ;  /* 0x000024ff01007387 */ /* 0x0001e80000100800 */
[----:B------:R-:W5:Y:S02]  /*4090*/  LDL R8, [R10+0x4] ;  /* 0x000004000a087983 */ /* 0x000f640000100800 */
[----:B-----5:R-:W-:-:S13]  /*40a0*/  ISETP.NE.AND P0, PT, R8, RZ, PT ;  /* 0x000000ff0800720c */ /* 0x020fda0003f05270 */
[----:B0-----:R-:W-:Y:S05]  /*40b0*/  @!P0 BRA `(.L_x_126) ;  /* 0x0000000000148947 */ /* 0x001fea0003800000 */
[----:B------:R-:W-:Y:S01]  /*40c0*/  ISETP.NE.AND P0, PT, R8, R25, PT ;  /* 0x000000190800720c */ /* 0x000fe20003f05270 */
[----:B------:R-:W-:-:S12]  /*40d0*/  VIADD R0, R0, 0x1 ;  /* 0x0000000100007836 */ /* 0x000fd80000000000 */
[----:B------:R0:W-:Y:S04]  /*40e0*/  @P0 STL [R10+0x14], R25 ;  /* 0x000014190a000387 */ /* 0x0001e80000100800 */
[----:B------:R0:W-:Y:S01]  /*40f0*/  @!P0 STL [R10+0x4], R84 ;  /* 0x000004540a008387 */ /* 0x0001e20000100800 */
[----:B------:R-:W-:Y:S05]  /*4100*/  BRA `(.L_x_125) ;  /* 0x0000000000047947 */ /* 0x000fea0003800000 */
.L_x_126:
[----:B------:R0:W-:Y:S02]  /*4110*/  STL [R10+0x4], R25 ;  /* 0x000004190a007387 */ /* 0x0001e40000100800 */
.L_x_125:
[----:B------:R-:W-:Y:S05]  /*4120*/  BSYNC.RECONVERGENT B1 ;  /* 0x0000000000017941 */ /* 0x000fea0003800200 */
.L_x_124:
        /* <DEDUP_REMOVED lines=8> */
[----:B------:R-:W-:-:S13]  /*41b0*/  ISETP.NE.AND P0, PT, R0, R19, PT ;  /* 0x000000130000720c */ /* 0x000fda0003f05270 */
[----:B------:R-:W-:Y:S01]  /*41c0*/  @!P0 IMAD.SHL.U32 R3, R19, 0x2, RZ ;  /* 0x0000000213038824 */ /* 0x000fe200078e00ff */
[----:B------:R0:W-:Y:S04]  /*41d0*/  @P0 STL [R8+0x14], R19 ;  /* 0x0000141308000387 */ /* 0x0001e80000100800 */
[----:B------:R0:W-:Y:S01]  /*41e0*/  @!P0 STL [R8+0x4], R3 ;  /* 0x0000040308008387 */ /* 0x0001e20000100800 */
[----:B------:R-:W-:Y:S05]  /*41f0*/  BRA `(.L_x_128) ;  /* 0x0000000000047947 */ /* 0x000fea0003800000 */
.L_x_129:
[----:B------:R0:W-:Y:S02]  /*4200*/  STL [R8+0x4], R19 ;  /* 0x0000041308007387 */ /* 0x0001e40000100800 */
.L_x_128:
[----:B------:R-:W-:Y:S05]  /*4210*/  BSYNC.RECONVERGENT B1 ;  /* 0x0000000000017941 */ /* 0x000fea0003800200 */
.L_x_127:
[----:B------:R-:W-:Y:S01]  /*4220*/  ISETP.NE.AND P0, PT, R30, RZ, PT ;  /* 0x000000ff1e00720c */ /* 0x000fe20003f05270 */
[----:B------:R-:W-:Y:S01]  /*4230*/  BSSY.RECONVERGENT B1, `(.L_x_130) ;  /* 0x000000f000017945 */ /* 0x000fe20003800200 */
[----:B------:R-:W-:Y:S01]  /*4240*/  ISETP.NE.AND P1, PT, R26, RZ, PT ;  /* 0x000000ff1a00720c */ /* 0x000fe20003f25270 */
[----:B------:R-:W-:-:S10]  /*4250*/  IMAD.MOV.U32 R0, RZ, RZ, RZ ;  /* 0x000000ffff007224 */ /* 0x000fd400078e00ff */
        /* <DEDUP_REMOVED lines=10> */
.L_x_132:
[----:B------:R0:W-:Y:S01]  /*4300*/  STL [R1+0x8], R26 ;  /* 0x0000081a01007387 */ /* 0x0001e20000100800 */
[----:B------:R-:W-:-:S07]  /*4310*/  IMAD.MOV.U32 R0, RZ, RZ, RZ ;  /* 0x000000ffff007224 */ /* 0x000fce00078e00ff */
.L_x_131:
[----:B------:R-:W-:Y:S05]  /*4320*/  BSYNC.RECONVERGENT B1 ;  /* 0x0000000000017941 */ /* 0x000fea0003800200 */
.L_x_130:
[----:B------:R-:W-:Y:S01]  /*4330*/  ISETP.NE.AND P0, PT, R22, RZ, PT ;  /* 0x000000ff1600720c */ /* 0x000fe20003f05270 */
[----:B------:R-:W-:-:S12]  /*4340*/  BSSY.RECONVERGENT B1, `(.L_x_133) ;  /* 0x000000d000017945 */ /* 0x000fd80003800200 */
[----:B------:R-:W-:Y:S05]  /*4350*/  @!P0 BRA `(.L_x_134) ;  /* 0x00000000002c8947 */ /* 0x000fea0003800000 */
[----:B----4-:R-:W-:Y:S01]  /*4360*/  IMAD R5, R0, 0x10, R1 ;  /* 0x0000001000057824 */ /* 0x010fe200078e0201 */
[----:B------:R4:W-:Y:S04]  /*4370*/  STL [R1+0x28], RZ ;  /* 0x000028ff01007387 */ /* 0x0009e80000100800 */
[----:B0-----:R-:W5:Y:S02]  /*4380*/  LDL R3, [R5+0x8] ;  /* 0x0000080005037983 */ /* 0x001f640000100800 */
[----:B-----5:R-:W-:-:S13]  /*4390*/  ISETP.NE.AND P0, PT, R3, RZ, PT ;  /* 0x000000ff0300720c */ /* 0x020fda0003f05270 */
[----:B----4-:R-:W-:Y:S05]  /*43a0*/  @!P0 BRA `(.L_x_135) ;  /* 0x0000000000148947 */ /* 0x010fea0003800000 */
[----:B------:R-:W-:Y:S01]  /*43b0*/  ISETP.NE.AND P0, PT, R3, R22, PT ;  /* 0x000000160300720c */ /* 0x000fe20003f05270 */
[----:B------:R-:W-:-:S12]  /*43c0*/  VIADD R0, R0, 0x1 ;  /* 0x0000000100007836 */ /* 0x000fd80000000000 */
[----:B------:R0:W-:Y:S04]  /*43d0*/  @!P0 STL [R5+0x8], R4 ;  /* 0x0000080405008387 */ /* 0x0001e80000100800 */
[----:B------:R0:W-:Y:S01]  /*43e0*/  @P0 STL [R5+0x18], R22 ;  /* 0x0000181605000387 */ /* 0x0001e20000100800 */
[----:B------:R-:W-:Y:S05]  /*43f0*/  BRA `(.L_x_134) ;  /* 0x0000000000047947 */ /* 0x000fea0003800000 */
.L_x_135:
[----:B------:R0:W-:Y:S02]  /*4400*/  STL [R5+0x8], R22 ;  /* 0x0000081605007387 */ /* 0x0001e40000100800 */
.L_x_134:
[----:B------:R-:W-:Y:S05]  /*4410*/  BSYNC.RECONVERGENT B1 ;  /* 0x0000000000017941 */ /* 0x000fea0003800200 */
.L_x_133:
[----:B------:R-:W-:Y:S01]  /*4420*/  ISETP.NE.AND P0, PT, R16, RZ, PT ;  /* 0x000000ff1000720c */ /* 0x000fe20003f05270 */
[----:B------:R-:W-:-:S12]  /*4430*/  BSSY.RECONVERGENT B1, `(.L_x_136) ;  /* 0x000000d000017945 */ /* 0x000fd80003800200 */
[----:B------:R-:W-:Y:S05]  /*4440*/  @!P0 BRA `(.L_x_137) ;  /* 0x00000000002c8947 */ /* 0x000fea0003800000 */
[----:B0---4-:R-:W-:Y:S01]  /*4450*/  IMAD R5, R0, 0x10, R1 ;  /* 0x0000001000057824 */ /* 0x011fe200078e0201 */
[----:B------:R0:W-:Y:S04]  /*4460*/  STL [R1+0x38], RZ ;  /* 0x000038ff01007387 */ /* 0x0001e80000100800 */
[----:B------:R-:W4:Y:S02]  /*4470*/  LDL R3, [R5+0x8] ;  /* 0x0000080005037983 */ /* 0x000f240000100800 */
[----:B----4-:R-:W-:-:S13]  /*4480*/  ISETP.NE.AND P0, PT, R3, RZ, PT ;  /* 0x000000ff0300720c */ /* 0x010fda0003f05270 */
[----:B0-----:R-:W-:Y:S05]  /*4490*/  @!P0 BRA `(.L_x_138) ;  /* 0x0000000000148947 */ /* 0x001fea0003800000 */
[----:B------:R-:W-:-:S13]  /*44a0*/  ISETP.NE.AND P0, PT, R3, R16, PT ;  /* 0x000000100300720c */ /* 0x000fda0003f05270 */
[----:B------:R-:W-:Y:S01]  /*44b0*/  @!P0 IMAD.SHL.U32 R0, R16, 0x2, RZ ;  /* 0x0000000210008824 */ /* 0x000fe200078e00ff */
[----:B------:R0:W-:Y:S04]  /*44c0*/  @P0 STL [R5+0x18], R16 ;  /* 0x0000181005000387 */ /* 0x0001e80000100800 */
[----:B------:R0:W-:Y:S01]  /*44d0*/  @!P0 STL [R5+0x8], R0 ;  /* 0x0000080005008387 */ /* 0x0001e20000100800 */
[----:B------:R-:W-:Y:S05]  /*44e0*/  BRA `(.L_x_137) ;  /* 0x0000000000047947 */ /* 0x000fea0003800000 */
.L_x_138:
[----:B------:R0:W-:Y:S02]  /*44f0*/  STL [R5+0x8], R16 ;  /* 0x0000081005007387 */ /* 0x0001e40000100800 */
.L_x_137:
[----:B------:R-:W-:Y:S05]  /*4500*/  BSYNC.RECONVERGENT B1 ;  /* 0x0000000000017941 */ /* 0x000fea0003800200 */
.L_x_136:
[----:B------:R-:W-:Y:S01]  /*4510*/  ISETP.NE.AND P0, PT, R31, RZ, PT ;  /* 0x000000ff1f00720c */ /* 0x000fe20003f05270 */
[----:B------:R-:W-:Y:S01]  /*4520*/  BSSY.RECONVERGENT B1, `(.L_x_139) ;  /* 0x000000f000017945 */ /* 0x000fe20003800200 */
[----:B------:R-:W-:Y:S01]  /*4530*/  ISETP.NE.AND P1, PT, R27, RZ, PT ;  /* 0x000000ff1b00720c */ /* 0x000fe20003f25270 */
[----:B0-----:R-:W-:-:S10]  /*4540*/  IMAD.MOV.U32 R0, RZ, RZ, RZ ;  /* 0x000000ffff007224 */ /* 0x001fd400078e00ff */
        /* <DEDUP_REMOVED lines=10> */
.L_x_141:
[----:B------:R0:W-:Y:S01]  /*45f0*/  STL [R1+0xc], R27 ;  /* 0x00000c1b01007387 */ /* 0x0001e20000100800 */
[----:B------:R-:W-:-:S07]  /*4600*/  IMAD.MOV.U32 R0, RZ, RZ, RZ ;  /* 0x000000ffff007224 */ /* 0x000fce00078e00ff */
.L_x_140:
[----:B------:R-:W-:Y:S05]  /*4610*/  BSYNC.RECONVERGENT B1 ;  /* 0x0000000000017941 */ /* 0x000fea0003800200 */
.L_x_139:
        /* <DEDUP_REMOVED lines=10> */
[----:B------:R0:W-:Y:S04]  /*46c0*/  @!P0 STL [R8+0xc], R6 ;  /* 0x00000c0608008387 */ /* 0x0001e80000100800 */
[----:B------:R0:W-:Y:S01]  /*46d0*/  @P0 STL [R8+0x1c], R23 ;  /* 0x00001c1708000387 */ /* 0x0001e20000100800 */
[----:B------:R-:W-:Y:S05]  /*46e0*/  BRA `(.L_x_143) ;  /* 0x0000000000047947 */ /* 0x000fea0003800000 */
.L_x_144:
[----:B------:R0:W-:Y:S02]  /*46f0*/  STL [R8+0xc], R23 ;  /* 0x00000c1708007387 */ /* 0x0001e40000100800 */
.L_x_143:
[----:B------:R-:W-:Y:S05]  /*4700*/  BSYNC.RECONVERGENT B1 ;  /* 0x0000000000017941 */ /* 0x000fea0003800200 */
.L_x_142:
[----:B------:R-:W-:-:S13]  /*4710*/  ISETP.NE.AND P0, PT, R17, RZ, PT ;  /* 0x000000ff1100720c */ /* 0x000fda0003f05270 */
        /* <DEDUP_REMOVED lines=11> */
.L_x_145:
[----:B------:R0:W-:Y:S02]  /*47d0*/  STL [R4+0xc], R17 ;  /* 0x00000c1104007387 */ /* 0x0001e40000100800 */
.L_x_41:
[----:B------:R-:W-:Y:S05]  /*47e0*/  BSYNC.RECONVERGENT B0 ;  /* 0x0000000000007941 */ /* 0x000fea0003800200 */
.L_x_5:
[----:B------:R-:W5:Y:S04]  /*47f0*/  LDL.64 R68, [R1] ;  /* 0x0000000001447983 */ /* 0x000f680000100a00 */
[----:B------:R-:W2:Y:S04]  /*4800*/  LDL.64 R62, [R1+0x8] ;  /* 0x00000800013e7983 */ /* 0x000ea80000100a00 */
[----:B------:R-:W3:Y:S04]  /*4810*/  LDL.64 R60, [R1+0x10] ;  /* 0x00001000013c7983 */ /* 0x000ee80000100a00 */
[----:B------:R-:W4:Y:S04]  /*4820*/  LDL.64 R54, [R1+0x18] ;  /* 0x0000180001367983 */ /* 0x000f280000100a00 */
[----:B------:R-:W4:Y:S04]  /*4830*/  LDL.64 R52, [R1+0x20] ;  /* 0x0000200001347983 */ /* 0x000f280000100a00 */
[----:B------:R-:W4:Y:S04]  /*4840*/  LDL.64 R46, [R1+0x28] ;  /* 0x00002800012e7983 */ /* 0x000f280000100a00 */
[----:B------:R-:W4:Y:S04]  /*4850*/  LDL.64 R44, [R1+0x30] ;  /* 0x00003000012c7983 */ /* 0x000f280000100a00 */
[----:B------:R-:W4:Y:S01]  /*4860*/  LDL.64 R38, [R1+0x38] ;  /* 0x0000380001267983 */ /* 0x000f220000100a00 */
[----:B------:R-:W-:Y:S01]  /*4870*/  BSSY.RECONVERGENT B6, `(.L_x_146) ;  /* 0x0000016000067945 */ /* 0x000fe20003800200 */
[----:B------:R-:W-:-:S02]  /*4880*/  IMAD.MOV.U32 R85, RZ, RZ, 0x1 ;  /* 0x00000001ff557424 */ /* 0x000fc400078e00ff */
[----:B-----5:R1:W-:Y:S01]  /*4890*/  STL [R1+0x44], R69 ;  /* 0x0000444501007387 */ /* 0x0203e20000100800 */
[----:B------:R-:W-:-:S03]  /*48a0*/  ISETP.NE.AND P0, PT, R68, RZ, PT ;  /* 0x000000ff4400720c */ /* 0x000fc60003f05270 */
[----:B--2---:R1:W-:Y:S01]  /*48b0*/  STL.64 [R1+0x48], R62 ;  /* 0x0000483e01007387 */ /* 0x0043e20000100a00 */
[----:B0-----:R-:W-:-:S03]  /*48c0*/  P2R R0, PR, RZ, 0x1 ;  /* 0x00000001ff007803 */ /* 0x001fc60000000000 */
[----:B---3--:R1:W-:Y:S04]  /*48d0*/  STL.64 [R1+0x50], R60 ;  /* 0x0000503c01007387 */ /* 0x0083e80000100a00 */
[----:B----4-:R1:W-:Y:S04]  /*48e0*/  STL.64 [R1+0x58], R54 ;  /* 0x0000583601007387 */ /* 0x0103e80000100a00 */
[----:B------:R1:W-:Y:S04]  /*48f0*/  STL.64 [R1+0x60], R52 ;  /* 0x0000603401007387 */ /* 0x0003e80000100a00 */
[----:B------:R1:W-:Y:S04]  /*4900*/  STL.64 [R1+0x68], R46 ;  /* 0x0000682e01007387 */ /* 0x0003e80000100a00 */
[----:B------:R1:W-:Y:S04]  /*4910*/  STL.64 [R1+0x70], R44 ;  /* 0x0000702c01007387 */ /* 0x0003e80000100a00 */
[----:B------:R1:W-:Y:S01]  /*4920*/  STL.64 [R1+0x78], R38 ;  /* 0x0000782601007387 */ /* 0x0003e20000100a00 */
[----:B------:R-:W-:Y:S05]  /*4930*/  @P0 BRA `(.L_x_147) ;  /* 0x0000000000240947 */ /* 0x000fea0003800000 */
[----:B------:R-:W-:Y:S01]  /*4940*/  IMAD.MOV.U32 R0, RZ, RZ, 0x4 ;  /* 0x00000004ff007424 */ /* 0x000fe200078e00ff */
[----:B------:R-:W-:Y:S01]  /*4950*/  IADD3 R4, P0, PT, R79, 0x40, RZ ;  /* 0x000000404f047810 */ /* 0x000fe20007f1e0ff */
[----:B------:R-:W-:Y:S01]  /*4960*/  IMAD.MOV.U32 R6, RZ, RZ, R71 ;  /* 0x000000ffff067224 */ /* 0x000fe200078e0047 */
[----:B------:R-:W-:Y:S01]  /*4970*/  MOV R20, 0x49c0 ;  /* 0x000049c000147802 */ /* 0x000fe20000000f00 */
[----:B------:R-:W-:Y:S01]  /*4980*/  IMAD.MOV.U32 R21, RZ, RZ, 0x0 ;  /* 0x00000000ff157424 */ /* 0x000fe200078e00ff */
[----:B------:R0:W-:Y:S01]  /*4990*/  STL [R1+0x40], R0 ;  /* 0x0000400001007387 */ /* 0x0001e20000100800 */
[----:B------:R-:W-:-:S08]  /*49a0*/  IMAD.X R5, RZ, RZ, R77, P0 ;  /* 0x000000ffff057224 */ /* 0x000fd000000e064d */
[----:B01----:R-:W-:Y:S05]  /*49b0*/  CALL.REL.NOINC `($_Z8functionP7diagramP17curandStateXORWOW$_Z12dfsProvesWinRK5boardi) ;  /* 0xffffffc400d47944 */ /* 0x003fea0003c3ffff */
[----:B------:R-:W-:-:S07]  /*49c0*/  PRMT R85, R4, 0x7610, R85 ;  /* 0x0000761004557816 */ /* 0x000fce0000000055 */
.L_x_147:
[----:B------:R-:W-:Y:S05]  /*49d0*/  BSYNC.RECONVERGENT B6 ;  /* 0x0000000000067941 */ /* 0x000fea0003800200 */
.L_x_146:
[----:B------:R0:W-:Y:S01]  /*49e0*/  STL [R1+0x40], R68 ;  /* 0x0000404401007387 */ /* 0x0001e20000100800 */
[----:B------:R-:W-:Y:S01]  /*49f0*/  ISETP.NE.AND P0, PT, R69, RZ, PT ;  /* 0x000000ff4500720c */ /* 0x000fe20003f05270 */
[----:B------:R-:W-:Y:S02]  /*4a00*/  BSSY.RECONVERGENT B6, `(.L_x_148) ;  /* 0x0000013000067945 */ /* 0x000fe40003800200 */
[----:B------:R0:W-:Y:S01]  /*4a10*/  STL.64 [R1+0x48], R62 ;  /* 0x0000483e01007387 */ /* 0x0001e20000100a00 */
[----:B------:R-:W-:-:S03]  /*4a20*/  P2R R0, PR, RZ, 0x1 ;  /* 0x00000001ff007803 */ /* 0x000fc60000000000 */
[----:B------:R0:W-:Y:S04]  /*4a30*/  STL.64 [R1+0x50], R60 ;  /* 0x0000503c01007387 */ /* 0x0001e80000100a00 */
[----:B------:R0:W-:Y:S04]  /*4a40*/  STL.64 [R1+0x58], R54 ;  /* 0x0000583601007387 */ /* 0x0001e80000100a00 */
        /* <DEDUP_REMOVED lines=12> */
[----:B012---:R-:W-:Y:S05]  /*4b10*/  CALL.REL.NOINC `($_Z8functionP7diagramP17curandStateXORWOW$_Z12dfsProvesWinRK5boardi) ;  /* 0xffffffc4007c7944 */ /* 0x007fea0003c3ffff */
[----:B------:R-:W-:-:S07]  /*4b20*/  LOP3.LUT R85, R4, R85, RZ, 0xc0, !PT ;  /* 0x0000005504557212 */ /* 0x000fce00078ec0ff */
.L_x_149:
[----:B------:R-:W-:Y:S05]  /*4b30*/  BSYNC.RECONVERGENT B6 ;  /* 0x0000000000067941 */ /* 0x000fea0003800200 */
.L_x_148:
[----:B------:R2:W-:Y:S01]  /*4b40*/  STL.64 [R1+0x40], R68 ;  /* 0x0000404401007387 */ /* 0x0005e20000100a00 */
[----:B------:R-:W-:Y:S01]  /*4b50*/  ISETP.NE.AND P0, PT, R62, RZ, PT ;  /* 0x000000ff3e00720c */ /* 0x000fe20003f05270 */
[----:B------:R-:W-:Y:S02]  /*4b60*/  BSSY.RECONVERGENT B6, `(.L_x_150) ;  /* 0x0000013000067945 */ /* 0x000fe40003800200 */
[----:B------:R2:W-:Y:S01]  /*4b70*/  STL [R1+0x4c], R63 ;  /* 0x00004c3f01007387 */ /* 0x0005e20000100800 */
        /* <DEDUP_REMOVED lines=15> */
[----:B0123--:R-:W-:Y:S05]  /*4c70*/  CALL.REL.NOINC `($_Z8functionP7diagramP17curandStateXORWOW$_Z12dfsProvesWinRK5boardi) ;  /* 0xffffffc400247944 */ /* 0x00ffea0003c3ffff */
[----:B------:R-:W-:-:S07]  /*4c80*/  LOP3.LUT R85, R4, R85, RZ, 0xc0, !PT ;  /* 0x0000005504557212 */ /* 0x000fce00078ec0ff */
.L_x_151:
[----:B------:R-:W-:Y:S05]  /*4c90*/  BSYNC.RECONVERGENT B6 ;  /* 0x0000000000067941 */ /* 0x000fea0003800200 */
.L_x_150:
        /* <DEDUP_REMOVED lines=19> */
[----:B01234-:R-:W-:Y:S05]  /*4dd0*/  CALL.REL.NOINC `($_Z8functionP7diagramP17curandStateXORWOW$_Z12dfsProvesWinRK5boardi) ;  /* 0xffffffc000cc7944 */ /* 0x01ffea0003c3ffff */
[----:B------:R-:W-:-:S07]  /*4de0*/  LOP3.LUT R85, R4, R85, RZ, 0xc0, !PT ;  /* 0x0000005504557212 */ /* 0x000fce00078ec0ff */
.L_x_153:
[----:B------:R-:W-:Y:S05]  /*4df0*/  BSYNC.RECONVERGENT B6 ;  /* 0x0000000000067941 */ /* 0x000fea0003800200 */
.L_x_152:
[----:B------:R4:W-:Y:S01]  /*4e00*/  STL.64 [R1+0x40], R68 ;  /* 0x0000404401007387 */ /* 0x0009e20000100a00 */
[----:B------:R-:W-:Y:S01]  /*4e10*/  ISETP.NE.AND P0, PT, R60, RZ, PT ;  /* 0x000000ff3c00720c */ /* 0x000fe20003f05270 */
[----:B------:R-:W-:Y:S02]  /*4e20*/  BSSY.RECONVERGENT B6, `(.L_x_154) ;  /* 0x0000013000067945 */ /* 0x000fe40003800200 */
[----:B------:R4:W-:Y:S01]  /*4e30*/  STL.64 [R1+0x48], R62 ;  /* 0x0000483e01007387 */ /* 0x0009e20000100a00 */
[----:B------:R-:W-:-:S03]  /*4e40*/  P2R R0, PR, RZ, 0x1 ;  /* 0x00000001ff007803 */ /* 0x000fc60000000000 */
[----:B------:R4:W-:Y:S04]  /*4e50*/  STL [R1+0x54], R61 ;  /* 0x0000543d01007387 */ /* 0x0009e80000100800 */
        /* <DEDUP_REMOVED lines=15> */
.L_x_155:
[----:B------:R-:W-:Y:S05]  /*4f50*/  BSYNC.RECONVERGENT B6 ;  /* 0x0000000000067941 */ /* 0x000fea0003800200 */
.L_x_154:
        /* <DEDUP_REMOVED lines=21> */
.L_x_157:
[----:B------:R-:W-:Y:S05]  /*50b0*/  BSYNC.RECONVERGENT B6 ;  /* 0x0000000000067941 */ /* 0x000fea0003800200 */
.L_x_156:
[----:B------:R0:W-:Y:S01]  /*50c0*/  STL.64 [R1+0x40], R68 ;  /* 0x0000404401007387 */ /* 0x0001e20000100a00 */
[----:B------:R-:W-:Y:S01]  /*50d0*/  ISETP.NE.AND P0, PT, R54, RZ, PT ;  /* 0x000000ff3600720c */ /* 0x000fe20003f05270 */
[----:B------:R-:W-:Y:S02]  /*50e0*/  BSSY.RECONVERGENT B6, `(.L_x_158) ;  /* 0x0000012000067945 */ /* 0x000fe40003800200 */
[----:B------:R0:W-:Y:S04]  /*50f0*/  STL.64 [R1+0x48], R62 ;  /* 0x0000483e01007387 */ /* 0x0001e80000100a00 */
[----:B------:R0:W-:Y:S04]  /*5100*/  STL.64 [R1+0x50], R60 ;  /* 0x0000503c01007387 */ /* 0x0001e80000100a00 */
[----:B------:R0:W-:Y:S04]  /*5110*/  STL [R1+0x5c], R55 ;  /* 0x00005c3701007387 */ /* 0x0001e80000100800 */
        /* <DEDUP_REMOVED lines=14> */
.L_x_159:
[----:B------:R-:W-:Y:S05]  /*5200*/  BSYNC.RECONVERGENT B6 ;  /* 0x0000000000067941 */ /* 0x000fea0003800200 */
.L_x_158:
        /* <DEDUP_REMOVED lines=20> */
.L_x_161:
[----:B------:R-:W-:Y:S05]  /*5350*/  BSYNC.RECONVERGENT B6 ;  /* 0x0000000000067941 */ /* 0x000fea0003800200 */
.L_x_160:
[----:B------:R0:W-:Y:S01]  /*5360*/  STL.64 [R1+0x40], R68 ;  /* 0x0000404401007387 */ /* 0x0001e20000100a00 */
[----:B------:R-:W-:Y:S01]  /*5370*/  ISETP.NE.AND P0, PT, R52, RZ, PT ;  /* 0x000000ff3400720c */ /* 0x000fe20003f05270 */
[----:B------:R-:W-:Y:S02]  /*5380*/  BSSY.RECONVERGENT B6, `(.L_x_162) ;  /* 0x0000012000067945 */ /* 0x000fe40003800200 */
[----:B------:R0:W-:Y:S04]  /*5390*/  STL.64 [R1+0x48], R62 ;  /* 0x0000483e01007387 */ /* 0x0001e80000100a00 */
[----:B------:R0:W-:Y:S04]  /*53a0*/  STL.64 [R1+0x50], R60 ;  /* 0x0000503c01007387 */ /* 0x0001e80000100a00 */
[----:B------:R0:W-:Y:S04]  /*53b0*/  STL.64 [R1+0x58], R54 ;  /* 0x0000583601007387 */ /* 0x0001e80000100a00 */
[----:B------:R0:W-:Y:S04]  /*53c0*/  STL [R1+0x64], R53 ;  /* 0x0000643501007387 */ /* 0x0001e80000100800 */
        /* <DEDUP_REMOVED lines=13> */
.L_x_163:
[----:B------:R-:W-:Y:S05]  /*54a0*/  BSYNC.RECONVERGENT B6 ;  /* 0x0000000000067941 */ /* 0x000fea0003800200 */
.L_x_162:
        /* <DEDUP_REMOVED lines=20> */
.L_x_165:
[----:B------:R-:W-:Y:S05]  /*55f0*/  BSYNC.RECONVERGENT B6 ;  /* 0x0000000000067941 */ /* 0x000fea0003800200 */
.L_x_164:
[----:B------:R0:W-:Y:S01]  /*5600*/  STL.64 [R1+0x40], R68 ;  /* 0x0000404401007387 */ /* 0x0001e20000100a00 */
[----:B------:R-:W-:Y:S01]  /*5610*/  ISETP.NE.AND P0, PT, R46, RZ, PT ;  /* 0x000000ff2e00720c */ /* 0x000fe20003f05270 */
[----:B------:R-:W-:Y:S02]  /*5620*/  BSSY.RECONVERGENT B6, `(.L_x_166) ;  /* 0x0000012000067945 */ /* 0x000fe40003800200 */
[----:B------:R0:W-:Y:S04]  /*5630*/  STL.64 [R1+0x48], R62 ;  /* 0x0000483e01007387 */ /* 0x0001e80000100a00 */
[----:B------:R0:W-:Y:S04]  /*5640*/  STL.64 [R1+0x50], R60 ;  /* 0x0000503c01007387 */ /* 0x0001e80000100a00 */
[----:B------:R0:W-:Y:S04]  /*5650*/  STL.64 [R1+0x58], R54 ;  /* 0x0000583601007387 */ /* 0x0001e80000100a00 */
[----:B------:R0:W-:Y:S04]  /*5660*/  STL.64 [R1+0x60], R52 ;  /* 0x0000603401007387 */ /* 0x0001e80000100a00 */
[----:B------:R0:W-:Y:S04]  /*5670*/  STL [R1+0x6c], R47 ;  /* 0x00006c2f01007387 */ /* 0x0001e80000100800 */
        /* <DEDUP_REMOVED lines=12> */
.L_x_167:
[----:B------:R-:W-:Y:S05]  /*5740*/  BSYNC.RECONVERGENT B6 ;  /* 0x0000000000067941 */ /* 0x000fea0003800200 */
.L_x_166:
        /* <DEDUP_REMOVED lines=20> */
.L_x_169:
[----:B------:R-:W-:Y:S05]  /*5890*/  BSYNC.RECONVERGENT B6 ;  /* 0x0000000000067941 */ /* 0x000fea0003800200 */
.L_x_168:
[----:B------:R0:W-:Y:S01]  /*58a0*/  STL.64 [R1+0x40], R68 ;  /* 0x0000404401007387 */ /* 0x0001e20000100a00 */
[----:B------:R-:W-:Y:S01]  /*58b0*/  ISETP.NE.AND P0, PT, R44, RZ, PT ;  /* 0x000000ff2c00720c */ /* 0x000fe20003f05270 */
[----:B------:R-:W-:Y:S02]  /*58c0*/  BSSY.RECONVERGENT B6, `(.L_x_170) ;  /* 0x0000012000067945 */ /* 0x000fe40003800200 */
[----:B------:R0:W-:Y:S04]  /*58d0*/  STL.64 [R1+0x48], R62 ;  /* 0x0000483e01007387 */ /* 0x0001e80000100a00 */
[----:B------:R0:W-:Y:S04]  /*58e0*/  STL.64 [R1+0x50], R60 ;  /* 0x0000503c01007387 */ /* 0x0001e80000100a00 */
[----:B------:R0:W-:Y:S04]  /*58f0*/  STL.64 [R1+0x58], R54 ;  /* 0x0000583601007387 */ /* 0x0001e80000100a00 */
[----:B------:R0:W-:Y:S04]  /*5900*/  STL.64 [R1+0x60], R52 ;  /* 0x0000603401007387 */ /* 0x0001e80000100a00 */
[----:B------:R0:W-:Y:S04]  /*5910*/  STL.64 [R1+0x68], R46 ;  /* 0x0000682e01007387 */ /* 0x0001e80000100a00 */
[----:B------:R0:W-:Y:S04]  /*5920*/  STL [R1+0x74], R45 ;  /* 0x0000742d01007387 */ /* 0x0001e80000100800 */
        /* <DEDUP_REMOVED lines=11> */
.L_x_171:
[----:B------:R-:W-:Y:S05]  /*59e0*/  BSYNC.RECONVERGENT B6 ;  /* 0x0000000000067941 */ /* 0x000fea0003800200 */
.L_x_170:
        /* <DEDUP_REMOVED lines=20> */
.L_x_173:
[----:B------:R-:W-:Y:S05]  /*5b30*/  BSYNC.RECONVERGENT B6 ;  /* 0x0000000000067941 */ /* 0x000fea0003800200 */
.L_x_172:
        /* <DEDUP_REMOVED lines=8> */
[----:B------:R0:W-:Y:S04]  /*5bc0*/  STL.64 [R1+0x70], R44 ;  /* 0x0000702c01007387 */ /* 0x0001e80000100a00 */
[----:B------:R0:W-:Y:S01]  /*5bd0*/  STL [R1+0x7c], R39 ;  /* 0x00007c2701007387 */ /* 0x0001e20000100800 */
        /* <DEDUP_REMOVED lines=10> */
.L_x_175:
[----:B------:R-:W-:Y:S05]  /*5c80*/  BSYNC.RECONVERGENT B6 ;  /* 0x0000000000067941 */ /* 0x000fea0003800200 */
.L_x_174:
        /* <DEDUP_REMOVED lines=20> */
.L_x_177:
[----:B------:R-:W-:Y:S05]  /*5dd0*/  BSYNC.RECONVERGENT B6 ;  /* 0x0000000000067941 */ /* 0x000fea0003800200 */
.L_x_176:
[----:B------:R0:W-:Y:S01]  /*5de0*/  STL [R1+0x44], R69 ;  /* 0x0000444501007387 */ /* 0x0001e20000100800 */
        /* <DEDUP_REMOVED lines=19> */
.L_x_179:
[----:B------:R-:W-:Y:S05]  /*5f20*/  BSYNC.RECONVERGENT B6 ;  /* 0x0000000000067941 */ /* 0x000fea0003800200 */
.L_x_178:
        /* <DEDUP_REMOVED lines=20> */
.L_x_181:
[----:B------:R-:W-:Y:S05]  /*6070*/  BSYNC.RECONVERGENT B6 ;  /* 0x0000000000067941 */ /* 0x000fea0003800200 */
.L_x_180:
[----:B------:R0:W-:Y:S01]  /*6080*/  STL.64 [R1+0x40], R68 ;  /* 0x0000404401007387 */ /* 0x0001e20000100a00 */
[----:B------:R-:W-:Y:S01]  /*6090*/  ISETP.NE.AND P0, PT, R62, RZ, PT ;  /* 0x000000ff3e00720c */ /* 0x000fe20003f05270 */
[----:B------:R-:W-:Y:S02]  /*60a0*/  BSSY.RECONVERGENT B6, `(.L_x_182) ;  /* 0x0000012000067945 */ /* 0x000fe40003800200 */
[----:B------:R0:W-:Y:S04]  /*60b0*/  STL [R1+0x4c], R63 ;  /* 0x00004c3f01007387 */ /* 0x0001e80000100800 */
        /* <DEDUP_REMOVED lines=16> */
.L_x_183:
[----:B------:R-:W-:Y:S05]  /*61c0*/  BSYNC.RECONVERGENT B6 ;  /* 0x0000000000067941 */ /* 0x000fea0003800200 */
.L_x_182:
        /* <DEDUP_REMOVED lines=20> */
.L_x_185:
[----:B------:R-:W-:Y:S05]  /*6310*/  BSYNC.RECONVERGENT B6 ;  /* 0x0000000000067941 */ /* 0x000fea0003800200 */
.L_x_184:
[----:B------:R0:W-:Y:S01]  /*6320*/  STL.64 [R1+0x40], R68 ;  /* 0x0000404401007387 */ /* 0x0001e20000100a00 */
[----:B------:R-:W-:Y:S01]  /*6330*/  ISETP.NE.AND P0, PT, R60, RZ, PT ;  /* 0x000000ff3c00720c */ /* 0x000fe20003f05270 */
[----:B------:R-:W-:Y:S02]  /*6340*/  BSSY.RECONVERGENT B6, `(.L_x_186) ;  /* 0x0000012000067945 */ /* 0x000fe40003800200 */
[----:B------:R0:W-:Y:S04]  /*6350*/  STL.64 [R1+0x48], R62 ;  /* 0x0000483e01007387 */ /* 0x0001e80000100a00 */
        /* <DEDUP_REMOVED lines=16> */
.L_x_187:
[----:B------:R-:W-:Y:S05]  /*6460*/  BSYNC.RECONVERGENT B6 ;  /* 0x0000000000067941 */ /* 0x000fea0003800200 */
.L_x_186:
        /* <DEDUP_REMOVED lines=20> */
.L_x_189:
[----:B------:R-:W-:Y:S05]  /*65b0*/  BSYNC.RECONVERGENT B6 ;  /* 0x0000000000067941 */ /* 0x000fea0003800200 */
.L_x_188:
        /* <DEDUP_REMOVED lines=20> */
.L_x_191:
[----:B------:R-:W-:Y:S05]  /*6700*/  BSYNC.RECONVERGENT B6 ;  /* 0x0000000000067941 */ /* 0x000fea0003800200 */
.L_x_190:
        /* <DEDUP_REMOVED lines=20> */
.L_x_193:
[----:B------:R-:W-:Y:S05]  /*6850*/  BSYNC.RECONVERGENT B6 ;  /* 0x0000000000067941 */ /* 0x000fea0003800200 */
.L_x_192:
        /* <DEDUP_REMOVED lines=20> */
.L_x_195:
[----:B------:R-:W-:Y:S05]  /*69a0*/  BSYNC.RECONVERGENT B6 ;  /* 0x0000000000067941 */ /* 0x000fea0003800200 */
.L_x_194:
        /* <DEDUP_REMOVED lines=20> */
.L_x_197:
[----:B------:R-:W-:Y:S05]  /*6af0*/  BSYNC.RECONVERGENT B6 ;  /* 0x0000000000067941 */ /* 0x000fea0003800200 */
.L_x_196:
        /* <DEDUP_REMOVED lines=20> */
.L_x_199:
[----:B------:R-:W-:Y:S05]  /*6c40*/  BSYNC.RECONVERGENT B6 ;  /* 0x0000000000067941 */ /* 0x000fea0003800200 */
.L_x_198:
        /* <DEDUP_REMOVED lines=20> */
.L_x_201:
[----:B------:R-:W-:Y:S05]  /*6d90*/  BSYNC.RECONVERGENT B6 ;  /* 0x0000000000067941 */ /* 0x000fea0003800200 */
.L_x_200:
        /* <DEDUP_REMOVED lines=20> */
.L_x_203:
[----:B------:R-:W-:Y:S05]  /*6ee0*/  BSYNC.RECONVERGENT B6 ;  /* 0x0000000000067941 */ /* 0x000fea0003800200 */
.L_x_202:
        /* <DEDUP_REMOVED lines=20> */
.L_x_205:
[----:B------:R-:W-:Y:S05]  /*7030*/  BSYNC.RECONVERGENT B6 ;  /* 0x0000000000067941 */ /* 0x000fea0003800200 */
.L_x_204:
        /* <DEDUP_REMOVED lines=20> */
.L_x_207:
[----:B------:R-:W-:Y:S05]  /*7180*/  BSYNC.RECONVERGENT B6 ;  /* 0x0000000000067941 */ /* 0x000fea0003800200 */
.L_x_206:
        /* <DEDUP_REMOVED lines=20> */
.L_x_209:
[----:B------:R-:W-:Y:S05]  /*72d0*/  BSYNC.RECONVERGENT B6 ;  /* 0x0000000000067941 */ /* 0x000fea0003800200 */
.L_x_208:
[----:B------:R-:W-:Y:S01]  /*72e0*/  PRMT R0, R85, 0x9910, RZ ;  /* 0x0000991055007816 */ /* 0x000fe200000000ff */
[----:B------:R-:W-:-:S03]  /*72f0*/  IMAD.MOV.U32 R4, RZ, RZ, 0x1 ;  /* 0x00000001ff047424 */ /* 0x000fc600078e00ff */
[----:B------:R-:W-:-:S13]  /*7300*/  ISETP.NE.AND P0, PT, R0, RZ, PT ;  /* 0x000000ff0000720c */ /* 0x000fda0003f05270 */
[----:B------:R-:W-:Y:S05]  /*7310*/  @P0 BRA `(.L_x_210) ;  /* 0x0000000000100947 */ /* 0x000fea0003800000 */
[----:B------:R-:W-:Y:S01]  /*7320*/  VIADD R86, R86, 0x1 ;  /* 0x0000000156567836 */ /* 0x000fe20000000000 */
[----:B------:R-:W-:-:S04]  /*7330*/  PRMT R4, RZ, 0x7610, R4 ;  /* 0x00007610ff047816 */ /* 0x000fc80000000004 */
[----:B------:R-:W-:-:S13]  /*7340*/  ISETP.NE.AND P0, PT, R86, 0x4, PT ;  /* 0x000000045600780c */ /* 0x000fda0003f05270 */
[----:B------:R-:W-:Y:S05]  /*7350*/  @P0 BRA `(.L_x_211) ;  /* 0xffffffa000b80947 */ /* 0x000fea000383ffff */
.L_x_210:
[----:B------:R-:W-:Y:S05]  /*7360*/  BSYNC.RECONVERGENT B7 ;  /* 0x0000000000077941 */ /* 0x000fea0003800200 */
.L_x_4:
[----:B------:R-:W-:Y:S05]  /*7370*/  BRA `(.L_x_212) ;  /* 0x0000000000c87947 */ /* 0x000fea0003800000 */
.L_x_3:
[----:B------:R-:W2:Y:S02]  /*7380*/  LDL R2, [R0] ;  /* 0x0000000000027983 */ /* 0x000ea40000100800 */
[----:B--2---:R-:W-:-:S13]  /*7390*/  ISETP.NE.AND P0, PT, R2, 0x100, PT ;  /* 0x000001000200780c */ /* 0x004fda0003f05270 */
[----:B------:R-:W-:Y:S05]  /*73a0*/  @!P0 BRA `(.L_x_213) ;  /* 0x0000000000b88947 */ /* 0x000fea0003800000 */
[----:B------:R-:W2:Y:S02]  /*73b0*/  LDL R2, [R0+0x4] ;  /* 0x0000040000027983 */ /* 0x000ea40000100800 */
        /* <DEDUP_REMOVED lines=41> */
[----:B------:R-:W2:Y:S01]  /*7650*/  LDL R0, [R0+0x3c] ;  /* 0x00003c0000007983 */ /* 0x000ea20000100800 */
[----:B------:R-:W-:Y:S02]  /*7660*/  PRMT R4, RZ, 0x7610, R4 ;  /* 0x00007610ff047816 */ /* 0x000fe40000000004 */
[----:B--2---:R-:W-:-:S13]  /*7670*/  ISETP.NE.AND P0, PT, R0, 0x100, PT ;  /* 0x000001000000780c */ /* 0x004fda0003f05270 */
[----:B------:R-:W-:Y:S05]  /*7680*/  @P0 BRA `(.L_x_212) ;  /* 0x0000000000040947 */ /* 0x000fea0003800000 */
.L_x_213:
[----:B------:R-:W-:-:S07]  /*7690*/  IMAD.MOV.U32 R4, RZ, RZ, 0x1 ;  /* 0x00000001ff047424 */ /* 0x000fce00078e00ff */
.L_x_212:
[----:B------:R-:W-:Y:S05]  /*76a0*/  BSYNC.RECONVERGENT B8 ;  /* 0x0000000000087941 */ /* 0x000fea0003800200 */
.L_x_2:
[----:B------:R-:W5:Y:S01]  /*76b0*/  LDL R20, [R1+0x94] ;  /* 0x0000940001147983 */ /* 0x000f620000100800 */
[----:B------:R0:W-:Y:S05]  /*76c0*/  BMOV.32 B6, R87 ;  /* 0x0000005706007356 */ /* 0x0001ea0000000000 */
[----:B------:R-:W5:Y:S01]  /*76d0*/  LDL R21, [R1+0x98] ;  /* 0x0000980001157983 */ /* 0x000f620000100800 */
[----:B------:R0:W-:Y:S05]  /*76e0*/  BMOV.32 B7, R92 ;  /* 0x0000005c07007356 */ /* 0x0001ea0000000000 */
[----:B------:R0:W-:Y:S05]  /*76f0*/  BMOV.32 B8, R93 ;  /* 0x0000005d08007356 */ /* 0x0001ea0000000000 */
[----:B------:R-:W5:Y:S01]  /*7700*/  LDL R2, [R1+0x80] ;  /* 0x0000800001027983 */ /* 0x000f620000100800 */
[----:B------:R-:W-:-:S03]  /*7710*/  LOP3.LUT R4, R4, 0xffff, RZ, 0xc0, !PT ;  /* 0x0000ffff04047812 */ /* 0x000fc600078ec0ff */
[----:B------:R-:W5:Y:S04]  /*7720*/  LDL R16, [R1+0x84] ;  /* 0x0000840001107983 */ /* 0x000f680000100800 */
[----:B------:R-:W5:Y:S04]  /*7730*/  LDL R17, [R1+0x88] ;  /* 0x0000880001117983 */ /* 0x000f680000100800 */
[----:B------:R-:W5:Y:S04]  /*7740*/  LDL R18, [R1+0x8c] ;  /* 0x00008c0001127983 */ /* 0x000f680000100800 */
[----:B------:R-:W5:Y:S04]  /*7750*/  LDL R19, [R1+0x90] ;  /* 0x0000900001137983 */ /* 0x000f680000100800 */
[----:B------:R-:W5:Y:S04]  /*7760*/  LDL R22, [R1+0x9c] ;  /* 0x00009c0001167983 */ /* 0x000f680000100800 */
[----:B------:R-:W5:Y:S04]  /*7770*/  LDL R23, [R1+0xa0] ;  /* 0x0000a00001177983 */ /* 0x000f680000100800 */
[----:B-1----:R-:W5:Y:S04]  /*7780*/  LDL R24, [R1+0xa4] ;  /* 0x0000a40001187983 */ /* 0x002f680000100800 */
[----:B------:R-:W5:Y:S04]  /*7790*/  LDL R25, [R1+0xa8] ;  /* 0x0000a80001197983 */ /* 0x000f680000100800 */
        /* <DEDUP_REMOVED lines=8> */
[----:B0-234-:R-:W5:Y:S04]  /*7820*/  LDL R38, [R1+0xcc] ;  /* 0x0000cc0001267983 */ /* 0x01df680000100800 */
        /* <DEDUP_REMOVED lines=26> */
[----:B------:R0:W5:Y:S02]  /*79d0*/  LDL R93, [R1+0x138] ;  /* 0x00013800015d7983 */ /* 0x0001640000100800 */
[----:B0-----:R-:W-:Y:S01]  /*79e0*/  VIADD R1, R1, 0x140 ;  /* 0x0000014001017836 */ /* 0x001fe20000000000 */
[----:B-----5:R-:W-:Y:S06]  /*79f0*/  RET.REL.NODEC R20 `(_Z8functionP7diagramP17curandStateXORWOW) ;  /* 0xffffff8414807950 */ /* 0x020fec0003c3ffff */
        .type           $_Z8functionP7diagramP17curandStateXORWOW$_Z13dfsProvesLossRK5boardi,@function
        .size           $_Z8functionP7diagramP17curandStateXORWOW$_Z13dfsProvesLossRK5boardi,(.L_x_439 - $_Z8functionP7diagramP17curandStateXORWOW$_Z13dfsProvesLossRK5boardi)
$_Z8functionP7diagramP17curandStateXORWOW$_Z13dfsProvesLossRK5boardi:
        /* <DEDUP_REMOVED lines=83> */
.L_x_423:
[----:B0-----:R0:W-:Y:S01]  /*7f30*/  STL.64 [R1], R36 ;  /* 0x0000002401007387 */ /* 0x0011e20000100a00 */
[----:B------:R-:W-:Y:S01]  /*7f40*/  ISETP.GT.AND P0, PT, R86, 0x1, PT ;  /* 0x000000015600780c */ /* 0x000fe20003f04270 */
[----:B------:R-:W-:Y:S01]  /*7f50*/  BSSY.RECONVERGENT B0, `(.L_x_217) ;  /* 0x0000318000007945 */ /* 0x000fe20003800200 */
[----:B-----5:R-:W-:Y:S01]  /*7f60*/  IMAD.SHL.U32 R4, R22, 0x2, RZ ;  /* 0x0000000216047824 */ /* 0x020fe200078e00ff */
[----:B------:R0:W-:Y:S01]  /*7f70*/  STL.64 [R1+0x8], R30 ;  /* 0x0000081e01007387 */ /* 0x0001e20000100a00 */
[----:B------:R-:W-:Y:S02]  /*7f80*/  IMAD.SHL.U32 R6, R23, 0x2, RZ ;  /* 0x0000000217067824 */ /* 0x000fe400078e00ff */
[----:B------:R-:W-:Y:S01]  /*7f90*/  IMAD.SHL.U32 R8, R24, 0x2, RZ ;  /* 0x0000000218087824 */ /* 0x000fe200078e00ff */
[----:B------:R0:W-:Y:S04]  /*7fa0*/  STL.64 [R1+0x10], R28 ;  /* 0x0000101c01007387 */ /* 0x0001e80000100a00 */
[----:B------:R0:W-:Y:S04]  /*7fb0*/  STL.64 [R1+0x18], R26 ;  /* 0x0000181a01007387 */ /* 0x0001e80000100a00 */
[----:B------:R0:W-:Y:S04]  /*7fc0*/  STL.64 [R1+0x20], R24 ;  /* 0x0000201801007387 */ /* 0x0001e80000100a00 */
[----:B------:R0:W-:Y:S04]  /*7fd0*/  STL.64 [R1+0x28], R22 ;  /* 0x0000281601007387 */ /* 0x0001e80000100a00 */
[----:B------:R0:W-:Y:S04]  /*7fe0*/  STL.64 [R1+0x30], R18 ;  /* 0x0000301201007387 */ /* 0x0001e80000100a00 */
[----:B------:R0:W-:Y:S01]  /*7ff0*/  STL.64 [R1+0x38], R16 ;  /* 0x0000381001007387 */ /* 0x0001e20000100a00 */
[----:B-1234-:R-:W-:Y:S05]  /*8000*/  @P0 BRA `(.L_x_218) ;  /* 0x0000001800400947 */ /* 0x01efea0003800000 */
        /* <DEDUP_REMOVED lines=15> */
.L_x_222:
[----:B------:R1:W-:Y:S02]  /*8100*/  STL [R1+0xc], R30 ;  /* 0x00000c1e01007387 */ /* 0x0003e40000100800 */
.L_x_221:
[----:B------:R-:W-:Y:S05]  /*8110*/  BSYNC.RECONVERGENT B1 ;  /* 0x0000000000017941 */ /* 0x000fea0003800200 */
.L_x_220:
        /* <DEDUP_REMOVED lines=13> */
.L_x_225:
[----:B------:R4:W-:Y:S02]  /*81f0*/  STL [R6], R37 ;  /* 0x0000002506007387 */ /* 0x0009e40000100800 */
.L_x_224:
[----:B------:R-:W-:Y:S05]  /*8200*/  BSYNC.RECONVERGENT B1 ;  /* 0x0000000000017941 */ /* 0x000fea0003800200 */
.L_x_223:
        /* <DEDUP_REMOVED lines=14> */
.L_x_228:
[----:B------:R0:W-:Y:S02]  /*82f0*/  STL [R5], R36 ;  /* 0x0000002405007387 */ /* 0x0001e40000100800 */
.L_x_227:
[----:B------:R-:W-:Y:S05]  /*8300*/  BSYNC.RECONVERGENT B1 ;  /* 0x0000000000017941 */ /* 0x000fea0003800200 */
.L_x_226:
        /* <DEDUP_REMOVED lines=15> */
.L_x_231:
[----:B------:R4:W-:Y:S02]  /*8400*/  STL [R1+0x1c], R6 ;  /* 0x00001c0601007387 */ /* 0x0009e40000100800 */
.L_x_230:
[----:B------:R-:W-:Y:S05]  /*8410*/  BSYNC.RECONVERGENT B1 ;  /* 0x0000000000017941 */ /* 0x000fea0003800200 */
.L_x_229:
        /* <DEDUP_REMOVED lines=15> */
.L_x_234:
[----:B------:R0:W-:Y:S02]  /*8510*/  STL [R5+0x10], R4 ;  /* 0x0000100405007387 */ /* 0x0001e40000100800 */
.L_x_233:
[----:B------:R-:W-:Y:S05]  /*8520*/  BSYNC.RECONVERGENT B1 ;  /* 0x0000000000017941 */ /* 0x000fea0003800200 */
.L_x_232:
        /* <DEDUP_REMOVED lines=16> */
.L_x_237:
[----:B------:R3:W-:Y:S02]  /*8630*/  STL [R5+0x10], R4 ;  /* 0x0000100405007387 */ /* 0x0007e40000100800 */
.L_x_236:
[----:B------:R-:W-:Y:S05]  /*8640*/  BSYNC.RECONVERGENT B1 ;  /* 0x0000000000017941 */ /* 0x000fea0003800200 */
.L_x_235:
        /* <DEDUP_REMOVED lines=15> */
.L_x_240:
[----:B------:R0:W-:Y:S02]  /*8740*/  STL [R1+0x2c], R6 ;  /* 0x00002c0601007387 */ /* 0x0001e40000100800 */
.L_x_239:
[----:B------:R-:W-:Y:S05]  /*8750*/  BSYNC.RECONVERGENT B1 ;  /* 0x0000000000017941 */ /* 0x000fea0003800200 */
.L_x_238:
        /* <DEDUP_REMOVED lines=15> */
.L_x_243:
[----:B------:R3:W-:Y:S02]  /*8850*/  STL [R5+0x20], R4 ;  /* 0x0000200405007387 */ /* 0x0007e40000100800 */
.L_x_242:
[----:B------:R-:W-:Y:S05]  /*8860*/  BSYNC.RECONVERGENT B1 ;  /* 0x0000000000017941 */ /* 0x000fea0003800200 */
.L_x_241:
        /* <DEDUP_REMOVED lines=16> */
.L_x_246:
[----:B------:R3:W-:Y:S02]  /*8970*/  STL [R5+0x20], R4 ;  /* 0x0000200405007387 */ /* 0x0007e40000100800 */
.L_x_245:
[----:B------:R-:W-:Y:S05]  /*8980*/  BSYNC.RECONVERGENT B1 ;  /* 0x0000000000017941 */ /* 0x000fea0003800200 */
.L_x_244:
        /* <DEDUP_REMOVED lines=15> */
.L_x_249:
[----:B------:R4:W-:Y:S02]  /*8a80*/  STL [R1+0x3c], R6 ;  /* 0x00003c0601007387 */ /* 0x0009e40000100800 */
.L_x_248:
[----:B------:R-:W-:Y:S05]  /*8a90*/  BSYNC.RECONVERGENT B1 ;  /* 0x0000000000017941 */ /* 0x000fea0003800200 */
.L_x_247:
        /* <DEDUP_REMOVED lines=15> */
.L_x_252:
[----:B------:R3:W-:Y:S02]  /*8b90*/  STL [R5+0x30], R4 ;  /* 0x0000300405007387 */ /* 0x0007e40000100800 */
.L_x_251:
[----:B------:R-:W-:Y:S05]  /*8ba0*/  BSYNC.RECONVERGENT B1 ;  /* 0x0000000000017941 */ /* 0x000fea0003800200 */
.L_x_250:
        /* <DEDUP_REMOVED lines=15> */
.L_x_254:
[----:B------:R0:W-:Y:S01]  /*8ca0*/  STL [R5+0x30], R4 ;  /* 0x0000300405007387 */ /* 0x0001e20000100800 */
[----:B------:R-:W-:Y:S05]  /*8cb0*/  BRA `(.L_x_253) ;  /* 0x0000002400047947 */ /* 0x000fea0003800000 */
.L_x_219:
        /* <DEDUP_REMOVED lines=13> */
.L_x_257:
[----:B------:R1:W-:Y:S01]  /*8d90*/  STL [R1], R37 ;  /* 0x0000002501007387 */ /* 0x0003e20000100800 */
[----:B------:R-:W-:-:S07]  /*8da0*/  IMAD.MOV.U32 R0, RZ, RZ, RZ ;  /* 0x000000ffff007224 */ /* 0x000fce00078e00ff */
.L_x_256:
[----:B------:R-:W-:Y:S05]  /*8db0*/  BSYNC.RECONVERGENT B1 ;  /* 0x0000000000017941 */ /* 0x000fea0003800200 */
.L_x_255:
        /* <DEDUP_REMOVED lines=13> */
.L_x_260:
[----:B------:R3:W-:Y:S02]  /*8e90*/  STL [R5], R30 ;  /* 0x0000001e05007387 */ /* 0x0007e40000100800 */
.L_x_259:
[----:B------:R-:W-:Y:S05]  /*8ea0*/  BSYNC.RECONVERGENT B1 ;  /* 0x0000000000017941 */ /* 0x000fea0003800200 */
.L_x_258:
        /* <DEDUP_REMOVED lines=12> */
.L_x_263:
[----:B------:R0:W-:Y:S02]  /*8f70*/  STL [R4], R31 ;  /* 0x0000001f04007387 */ /* 0x0001e40000100800 */
.L_x_262:
[----:B------:R-:W-:Y:S05]  /*8f80*/  BSYNC.RECONVERGENT B1 ;  /* 0x0000000000017941 */ /* 0x000fea0003800200 */
.L_x_261:
        /* <DEDUP_REMOVED lines=15> */
.L_x_266:
[----:B------:R3:W-:Y:S01]  /*9080*/  STL [R1+0x10], R5 ;  /* 0x0000100501007387 */ /* 0x0007e20000100800 */
[----:B------:R-:W-:-:S07]  /*9090*/  IMAD.MOV.U32 R0, RZ, RZ, RZ ;  /* 0x000000ffff007224 */ /* 0x000fce00078e00ff */
.L_x_265:
[----:B------:R-:W-:Y:S05]  /*90a0*/  BSYNC.RECONVERGENT B1 ;  /* 0x0000000000017941 */ /* 0x000fea0003800200 */
.L_x_264:
        /* <DEDUP_REMOVED lines=15> */
.L_x_269:
[----:B------:R0:W-:Y:S02]  /*91a0*/  STL [R5+0x10], R4 ;  /* 0x0000100405007387 */ /* 0x0001e40000100800 */
.L_x_268:
[----:B------:R-:W-:Y:S05]  /*91b0*/  BSYNC.RECONVERGENT B1 ;  /* 0x0000000000017941 */ /* 0x000fea0003800200 */
.L_x_267:
        /* <DEDUP_REMOVED lines=14> */
.L_x_272:
[----:B------:R0:W-:Y:S02]  /*92a0*/  STL [R4+0x10], R3 ;  /* 0x0000100304007387 */ /* 0x0001e40000100800 */
.L_x_271:
[----:B------:R-:W-:Y:S05]  /*92b0*/  BSYNC.RECONVERGENT B1 ;  /* 0x0000000000017941 */ /* 0x000fea0003800200 */
.L_x_270:
        /* <DEDUP_REMOVED lines=15> */
.L_x_275:
[----:B------:R0:W-:Y:S01]  /*93b0*/  STL [R1+0x20], R5 ;  /* 0x0000200501007387 */ /* 0x0001e20000100800 */
[----:B------:R-:W-:-:S07]  /*93c0*/  IMAD.MOV.U32 R0, RZ, RZ, RZ ;  /* 0x000000ffff007224 */ /* 0x000fce00078e00ff */
.L_x_274:
[----:B------:R-:W-:Y:S05]  /*93d0*/  BSYNC.RECONVERGENT B1 ;  /* 0x0000000000017941 */ /* 0x000fea0003800200 */
.L_x_273:
        /* <DEDUP_REMOVED lines=15> */
.L_x_278:
[----:B------:R3:W-:Y:S02]  /*94d0*/  STL [R5+0x20], R4 ;  /* 0x0000200405007387 */ /* 0x0007e40000100800 */
.L_x_277:
[----:B------:R-:W-:Y:S05]  /*94e0*/  BSYNC.RECONVERGENT B1 ;  /* 0x0000000000017941 */ /* 0x000fea0003800200 */
.L_x_276:
        /* <DEDUP_REMOVED lines=14> */
.L_x_281:
[----:B------:R3:W-:Y:S02]  /*95d0*/  STL [R4+0x20], R3 ;  /* 0x0000200304007387 */ /* 0x0007e40000100800 */
.L_x_280:
[----:B------:R-:W-:Y:S05]  /*95e0*/  BSYNC.RECONVERGENT B1 ;  /* 0x0000000000017941 */ /* 0x000fea0003800200 */
.L_x_279:
        /* <DEDUP_REMOVED lines=15> */
.L_x_284:
[----:B------:R3:W-:Y:S01]  /*96e0*/  STL [R1+0x30], R5 ;  /* 0x0000300501007387 */ /* 0x0007e20000100800 */
[----:B------:R-:W-:-:S07]  /*96f0*/  IMAD.MOV.U32 R0, RZ, RZ, RZ ;  /* 0x000000ffff007224 */ /* 0x000fce00078e00ff */
.L_x_283:
[----:B------:R-:W-:Y:S05]  /*9700*/  BSYNC.RECONVERGENT B1 ;  /* 0x0000000000017941 */ /* 0x000fea0003800200 */
.L_x_282:
        /* <DEDUP_REMOVED lines=15> */
.L_x_287:
[----:B------:R4:W-:Y:S02]  /*9800*/  STL [R5+0x30], R4 ;  /* 0x0000300405007387 */ /* 0x0009e40000100800 */
.L_x_286:
[----:B------:R-:W-:Y:S05]  /*9810*/  BSYNC.RECONVERGENT B1 ;  /* 0x0000000000017941 */ /* 0x000fea0003800200 */
.L_x_285:
[----:B------:R-:W5:Y:S02]  /*9820*/  LDL R3, [R1+0x3c] ;  /* 0x00003c0001037983 */ /* 0x000f640000100800 */
        /* <DEDUP_REMOVED lines=12> */
.L_x_288:
[----:B------:R0:W-:Y:S01]  /*98f0*/  STL [R4+0x30], R3 ;  /* 0x0000300304007387 */ /* 0x0001e20000100800 */
[----:B------:R-:W-:Y:S05]  /*9900*/  BRA `(.L_x_253) ;  /* 0x0000001400f07947 */ /* 0x000fea0003800000 */
.L_x_218:
        /* <DEDUP_REMOVED lines=15> */
.L_x_292:
[----:B------:R1:W-:Y:S02]  /*9a00*/  STL [R1+0x30], R24 ;  /* 0x0000301801007387 */ /* 0x0003e40000100800 */
.L_x_291:
[----:B------:R-:W-:Y:S05]  /*9a10*/  BSYNC.RECONVERGENT B1 ;  /* 0x0000000000017941 */ /* 0x000fea0003800200 */
.L_x_290:
        /* <DEDUP_REMOVED lines=10> */
[----:B--2---:R-:W-:Y:S01]  /*9ac0*/  @!P0 IMAD.SHL.U32 R8, R28, 0x2, RZ ;  /* 0x000000021c088824 */ /* 0x004fe200078e00ff */
[----:B------:R4:W-:Y:S04]  /*9ad0*/  @P0 STL [R5+-0x10], R28 ;  /* 0xfffff01c05000387 */ /* 0x0009e80000100800 */
[----:B------:R4:W-:Y:S01]  /*9ae0*/  @!P0 STL [R5], R8 ;  /* 0x0000000805008387 */ /* 0x0009e20000100800 */
[----:B------:R-:W-:Y:S05]  /*9af0*/  BRA `(.L_x_294) ;  /* 0x0000000000047947 */ /* 0x000fea0003800000 */
.L_x_295:
[----:B------:R3:W-:Y:S02]  /*9b00*/  STL [R5], R28 ;  /* 0x0000001c05007387 */ /* 0x0007e40000100800 */
.L_x_294:
[----:B------:R-:W-:Y:S05]  /*9b10*/  BSYNC.RECONVERGENT B1 ;  /* 0x0000000000017941 */ /* 0x000fea0003800200 */
.L_x_293:
        /* <DEDUP_REMOVED lines=14> */
.L_x_298:
[----:B------:R3:W-:Y:S02]  /*9c00*/  STL [R5], R36 ;  /* 0x0000002405007387 */ /* 0x0007e40000100800 */
.L_x_297:
[----:B------:R-:W-:Y:S05]  /*9c10*/  BSYNC.RECONVERGENT B1 ;  /* 0x0000000000017941 */ /* 0x000fea0003800200 */
.L_x_296:
        /* <DEDUP_REMOVED lines=14> */
.L_x_301:
[----:B------:R0:W-:Y:S02]  /*9d00*/  STL [R1+0x34], R25 ;  /* 0x0000341901007387 */ /* 0x0001e40000100800 */
.L_x_300:
[----:B------:R-:W-:Y:S05]  /*9d10*/  BSYNC.RECONVERGENT B1 ;  /* 0x0000000000017941 */ /* 0x000fea0003800200 */
.L_x_299:
[----:B------:R-:W-:Y:S01]  /*9d20*/  ISETP.NE.AND P0, PT, R29, RZ, PT ;  /* 0x000000ff1d00720c */ /* 0x000fe20003f05270 */
[----:B------:R-:W-:-:S12]  /*9d30*/  BSSY.RECONVERGENT B1, `(.L_x_302) ;  /* 0x000000e000017945 */ /* 0x000fd80003800200 */
[----:B------:R-:W-:Y:S05]  /*9d40*/  @!P0 BRA `(.L_x_303) ;  /* 0x0000000000308947 */ /* 0x000fea0003800000 */
[----:B------:R-:W-:Y:S01]  /*9d50*/  IMAD R10, R0, 0x10, R1 ;  /* 0x00000010000a7824 */ /* 0x000fe200078e0201 */
[----:B------:R0:W-:Y:S04]  /*9d60*/  STL [R1+0x14], RZ ;  /* 0x000014ff01007387 */ /* 0x0001e80000100800 */
[----:B--2-4-:R-:W2:Y:S02]  /*9d70*/  LDL R8, [R10+0x4] ;  /* 0x000004000a087983 */ /* 0x014ea40000100800 */
[----:B--2---:R-:W-:-:S13]  /*9d80*/  ISETP.NE.AND P0, PT, R8, RZ, PT ;  /* 0x000000ff0800720c */ /* 0x004fda0003f05270 */
[----:B0-----:R-:W-:Y:S05]  /*9d90*/  @!P0 BRA `(.L_x_304) ;  /* 0x0000000000188947 */ /* 0x001fea0003800000 */
[----:B------:R-:W-:Y:S01]  /*9da0*/  ISETP.NE.AND P0, PT, R8, R29, PT ;  /* 0x0000001d0800720c */ /* 0x000fe20003f05270 */
[----:B------:R-:W-:-:S12]  /*9db0*/  VIADD R0, R0, 0xffffffff ;  /* 0xffffffff00007836 */ /* 0x000fd80000000000 */
[----:B---3--:R-:W-:Y:S01]  /*9dc0*/  @!P0 IMAD.SHL.U32 R3, R29, 0x2, RZ ;  /* 0x000000021d038824 */ /* 0x008fe200078e00ff */
[----:B------:R0:W-:Y:S04]  /*9dd0*/  @P0 STL [R10+-0xc], R29 ;  /* 0xfffff41d0a000387 */ /* 0x0001e80000100800 */
[----:B------:R0:W-:Y:S01]  /*9de0*/  @!P0 STL [R10+0x4], R3 ;  /* 0x000004030a008387 */ /* 0x0001e20000100800 */
[----:B------:R-:W-:Y:S05]  /*9df0*/  BRA `(.L_x_303) ;  /* 0x0000000000047947 */ /* 0x000fea0003800000 */
.L_x_304:
[----:B------:R0:W-:Y:S02]  /*9e00*/  STL [R10+0x4], R29 ;  /* 0x0000041d0a007387 */ /* 0x0001e40000100800 */
.L_x_303:
[----:B------:R-:W-:Y:S05]  /*9e10*/  BSYNC.RECONVERGENT B1 ;  /* 0x0000000000017941 */ /* 0x000fea0003800200 */
.L_x_302:
[----:B------:R-:W-:Y:S01]  /*9e20*/  ISETP.NE.AND P0, PT, R37, RZ, PT ;  /* 0x000000ff2500720c */ /* 0x000fe20003f05270 */
[----:B------:R-:W-:-:S12]  /*9e30*/  BSSY.RECONVERGENT B1, `(.L_x_305) ;  /* 0x000000f000017945 */ /* 0x000fd80003800200 */
[----:B------:R-:W-:Y:S05]  /*9e40*/  @!P0 BRA `(.L_x_306) ;  /* 0x0000000000348947 */ /* 0x000fea0003800000 */
[----:B0--3--:R-:W-:Y:S01]  /*9e50*/  VIADD R3, R1, 0x4 ;  /* 0x0000000401037836 */ /* 0x009fe20000000000 */
[----:B------:R0:W-:Y:S03]  /*9e60*/  STL [R1+0x4], RZ ;  /* 0x000004ff01007387 */ /* 0x0001e60000100800 */
[----:B------:R-:W-:-:S05]  /*9e70*/  IMAD R3, R0, 0x10, R3 ;  /* 0x0000001000037824 */ /* 0x000fca00078e0203 */
[----:B--2-4-:R-:W2:Y:S02]  /*9e80*/  LDL R8, [R3] ;  /* 0x0000000003087983 */ /* 0x014ea40000100800 */
[----:B--2---:R-:W-:-:S13]  /*9e90*/  ISETP.NE.AND P0, PT, R8, RZ, PT ;  /* 0x000000ff0800720c */ /* 0x004fda0003f05270 */
[----:B0-----:R-:W-:Y:S05]  /*9ea0*/  @!P0 BRA `(.L_x_307) ;  /* 0x0000000000188947 */ /* 0x001fea0003800000 */
[----:B------:R-:W-:-:S13]  /*9eb0*/  ISETP.NE.AND P0, PT, R8, R37, PT ;  /* 0x000000250800720c */ /* 0x000fda0003f05270 */
[----:B------:R-:W-:-:S04]  /*9ec0*/  @P0 VIADD R0, R0, 0xffffffff ;  /* 0xffffffff00000836 */ /* 0x000fc80000000000 */
[----:B------:R-:W-:-:S05]  /*9ed0*/  @P0 IMAD R0, R0, 0x10, R1 ;  /* 0x0000001000000824 */ /* 0x000fca00078e0201 */
[----:B------:R0:W-:Y:S04]  /*9ee0*/  @P0 STL [R0+0x4], R37 ;  /* 0x0000042500000387 */ /* 0x0001e80000100800 */
[----:B------:R0:W-:Y:S01]  /*9ef0*/  @!P0 STL [R3], R76 ;  /* 0x0000004c03008387 */ /* 0x0001e20000100800 */
[----:B------:R-:W-:Y:S05]  /*9f00*/  BRA `(.L_x_306) ;  /* 0x0000000000047947 */ /* 0x000fea0003800000 */
.L_x_307:
[----:B------:R0:W-:Y:S02]  /*9f10*/  STL [R3], R37 ;  /* 0x0000002503007387 */ /* 0x0001e40000100800 */
.L_x_306:
[----:B------:R-:W-:Y:S05]  /*9f20*/  BSYNC.RECONVERGENT B1 ;  /* 0x0000000000017941 */ /* 0x000fea0003800200 */
.L_x_305:
        /* <DEDUP_REMOVED lines=14> */
.L_x_310:
[----:B------:R0:W-:Y:S02]  /*a010*/  STL [R1+0x38], R22 ;  /* 0x0000381601007387 */ /* 0x0001e40000100800 */
.L_x_309:
[----:B------:R-:W-:Y:S05]  /*a020*/  BSYNC.RECONVERGENT B1 ;  /* 0x0000000000017941 */ /* 0x000fea0003800200 */
.L_x_308:
        /* <DEDUP_REMOVED lines=14> */
.L_x_313:
[----:B------:R3:W-:Y:S02]  /*a110*/  STL [R5+0x8], R26 ;  /* 0x0000081a05007387 */ /* 0x0007e40000100800 */
.L_x_312:
[----:B------:R-:W-:Y:S05]  /*a120*/  BSYNC.RECONVERGENT B1 ;  /* 0x0000000000017941 */ /* 0x000fea0003800200 */
.L_x_311:
        /* <DEDUP_REMOVED lines=15> */
.L_x_316:
[----:B------:R0:W-:Y:S02]  /*a220*/  STL [R5], R30 ;  /* 0x0000001e05007387 */ /* 0x0001e40000100800 */
.L_x_315:
[----:B------:R-:W-:Y:S05]  /*a230*/  BSYNC.RECONVERGENT B1 ;  /* 0x0000000000017941 */ /* 0x000fea0003800200 */
.L_x_314:
        /* <DEDUP_REMOVED lines=14> */
.L_x_319:
[----:B------:R0:W-:Y:S02]  /*a320*/  STL [R1+0x3c], R23 ;  /* 0x00003c1701007387 */ /* 0x0001e40000100800 */
.L_x_318:
[----:B------:R-:W-:Y:S05]  /*a330*/  BSYNC.RECONVERGENT B1 ;  /* 0x0000000000017941 */ /* 0x000fea0003800200 */
.L_x_317:
        /* <DEDUP_REMOVED lines=14> */
.L_x_322:
[----:B------:R0:W-:Y:S02]  /*a420*/  STL [R6+0xc], R27 ;  /* 0x00000c1b06007387 */ /* 0x0001e40000100800 */
.L_x_321:
[----:B------:R-:W-:Y:S05]  /*a430*/  BSYNC.RECONVERGENT B1 ;  /* 0x0000000000017941 */ /* 0x000fea0003800200 */
.L_x_320:
        /* <DEDUP_REMOVED lines=14> */
.L_x_323:
[----:B------:R0:W-:Y:S01]  /*a520*/  STL [R3], R31 ;  /* 0x0000001f03007387 */ /* 0x0001e20000100800 */
[----:B------:R-:W-:Y:S05]  /*a530*/  BRA `(.L_x_253) ;  /* 0x0000000800e47947 */ /* 0x000fea0003800000 */
.L_x_289:
        /* <DEDUP_REMOVED lines=13> */
.L_x_326:
[----:B------:R2:W-:Y:S01]  /*a610*/  STL [R1], R28 ;  /* 0x0000001c01007387 */ /* 0x0005e20000100800 */
[----:B------:R-:W-:-:S07]  /*a620*/  IMAD.MOV.U32 R0, RZ, RZ, RZ ;  /* 0x000000ffff007224 */ /* 0x000fce00078e00ff */
.L_x_325:
[----:B------:R-:W-:Y:S05]  /*a630*/  BSYNC.RECONVERGENT B1 ;  /* 0x0000000000017941 */ /* 0x000fea0003800200 */
.L_x_324:
        /* <DEDUP_REMOVED lines=13> */
.L_x_329:
[----:B------:R3:W-:Y:S02]  /*a710*/  STL [R5], R24 ;  /* 0x0000001805007387 */ /* 0x0007e40000100800 */
.L_x_328:
[----:B------:R-:W-:Y:S05]  /*a720*/  BSYNC.RECONVERGENT B1 ;  /* 0x0000000000017941 */ /* 0x000fea0003800200 */
.L_x_327:
        /* <DEDUP_REMOVED lines=13> */
.L_x_332:
[----:B------:R3:W-:Y:S02]  /*a800*/  STL [R5], R18 ;  /* 0x0000001205007387 */ /* 0x0007e40000100800 */
.L_x_331:
[----:B------:R-:W-:Y:S05]  /*a810*/  BSYNC.RECONVERGENT B1 ;  /* 0x0000000000017941 */ /* 0x000fea0003800200 */
.L_x_330:
        /* <DEDUP_REMOVED lines=14> */
.L_x_335:
[----:B------:R0:W-:Y:S01]  /*a900*/  STL [R1+0x4], R29 ;  /* 0x0000041d01007387 */ /* 0x0001e20000100800 */
[----:B------:R-:W-:-:S07]  /*a910*/  IMAD.MOV.U32 R0, RZ, RZ, RZ ;  /* 0x000000ffff007224 */ /* 0x000fce00078e00ff */
.L_x_334:
[----:B------:R-:W-:Y:S05]  /*a920*/  BSYNC.RECONVERGENT B1 ;  /* 0x0000000000017941 */ /* 0x000fea0003800200 */
.L_x_333:
[----:B------:R-:W-:Y:S01]  /*a930*/  ISETP.NE.AND P0, PT, R25, RZ, PT ;  /* 0x000000ff1900720c */ /* 0x000fe20003f05270 */
[----:B------:R-:W-:-:S12]  /*a940*/  BSSY.RECONVERGENT B1, `(.L_x_336) ;  /* 0x000000d000017945 */ /* 0x000fd80003800200 */
[----:B------:R-:W-:Y:S05]  /*a950*/  @!P0 BRA `(.L_x_337) ;  /* 0x00000000002c8947 */ /* 0x000fea0003800000 */
[----:B------:R-:W-:Y:S01]  /*a960*/  IMAD R10, R0, 0x10, R1 ;  /* 0x00000010000a7824 */ /* 0x000fe200078e0201 */
[----:B------:R0:W-:Y:S04]  /*a970*/  STL [R1+0x24], RZ ;  /* 0x000024ff01007387 */ /* 0x0001e80000100800 */
[----:B----4-:R-:W4:Y:S02]  /*a980*/  LDL R8, [R10+0x4] ;  /* 0x000004000a087983 */ /* 0x010f240000100800 */
[----:B----4-:R-:W-:-:S13]  /*a990*/  ISETP.NE.AND P0, PT, R8, RZ, PT ;  /* 0x000000ff0800720c */ /* 0x010fda0003f05270 */
[----:B0-----:R-:W-:Y:S05]  /*a9a0*/  @!P0 BRA `(.L_x_338) ;  /* 0x0000000000148947 */ /* 0x001fea0003800000 */
[----:B------:R-:W-:Y:S01]  /*a9b0*/  ISETP.NE.AND P0, PT, R8, R25, PT ;  /* 0x000000190800720c */ /* 0x000fe20003f05270 */
[----:B------:R-:W-:-:S12]  /*a9c0*/  VIADD R0, R0, 0x1 ;  /* 0x0000000100007836 */ /* 0x000fd80000000000 */
[----:B------:R0:W-:Y:S04]  /*a9d0*/  @P0 STL [R10+0x14], R25 ;  /* 0x000014190a000387 */ /* 0x0001e80000100800 */
[----:B------:R0:W-:Y:S01]  /*a9e0*/  @!P0 STL [R10+0x4], R84 ;  /* 0x000004540a008387 */ /* 0x0001e20000100800 */
[----:B------:R-:W-:Y:S05]  /*a9f0*/  BRA `(.L_x_337) ;  /* 0x0000000000047947 */ /* 0x000fea0003800000 */
.L_x_338:
[----:B------:R0:W-:Y:S02]  /*aa00*/  STL [R10+0x4], R25 ;  /* 0x000004190a007387 */ /* 0x0001e40000100800 */
.L_x_337:
[----:B------:R-:W-:Y:S05]  /*aa10*/  BSYNC.RECONVERGENT B1 ;  /* 0x0000000000017941 */ /* 0x000fea0003800200 */
.L_x_336:
[----:B------:R-:W-:Y:S01]  /*aa20*/  ISETP.NE.AND P0, PT, R19, RZ, PT ;  /* 0x000000ff1300720c */ /* 0x000fe20003f05270 */
[----:B------:R-:W-:-:S12]  /*aa30*/  BSSY.RECONVERGENT B1, `(.L_x_339) ;  /* 0x000000d000017945 */ /* 0x000fd80003800200 */
[----:B------:R-:W-:Y:S05]  /*aa40*/  @!P0 BRA `(.L_x_340) ;  /* 0x00000000002c8947 */ /* 0x000fea0003800000 */
[----:B----4-:R-:W-:Y:S01]  /*aa50*/  IMAD R8, R0, 0x10, R1 ;  /* 0x0000001000087824 */ /* 0x010fe200078e0201 */
[----:B------:R4:W-:Y:S04]  /*aa60*/  STL [R1+0x34], RZ ;  /* 0x000034ff01007387 */ /* 0x0009e80000100800 */
[----:B------:R-:W5:Y:S02]  /*aa70*/  LDL R0, [R8+0x4] ;  /* 0x0000040008007983 */ /* 0x000f640000100800 */
[----:B-----5:R-:W-:-:S13]  /*aa80*/  ISETP.NE.AND P0, PT, R0, RZ, PT ;  /* 0x000000ff0000720c */ /* 0x020fda0003f05270 */
[----:B----4-:R-:W-:Y:S05]  /*aa90*/  @!P0 BRA `(.L_x_341) ;  /* 0x0000000000148947 */ /* 0x010fea0003800000 */
[----:B------:R-:W-:-:S13]  /*aaa0*/  ISETP.NE.AND P0, PT, R0, R19, PT ;  /* 0x000000130000720c */ /* 0x000fda0003f05270 */
[----:B------:R-:W-:Y:S01]  /*aab0*/  @!P0 IMAD.SHL.U32 R3, R19, 0x2, RZ ;  /* 0x0000000213038824 */ /* 0x000fe200078e00ff */
[----:B------:R4:W-:Y:S04]  /*aac0*/  @P0 STL [R8+0x14], R19 ;  /* 0x0000141308000387 */ /* 0x0009e80000100800 */
[----:B------:R4:W-:Y:S01]  /*aad0*/  @!P0 STL [R8+0x4], R3 ;  /* 0x0000040308008387 */ /* 0x0009e20000100800 */
[----:B------:R-:W-:Y:S05]  /*aae0*/  BRA `(.L_x_340) ;  /* 0x0000000000047947 */ /* 0x000fea0003800000 */
.L_x_341:
[----:B------:R4:W-:Y:S02]  /*aaf0*/  STL [R8+0x4], R19 ;  /* 0x0000041308007387 */ /* 0x0009e40000100800 */
.L_x_340:
[----:B------:R-:W-:Y:S05]  /*ab00*/  BSYNC.RECONVERGENT B1 ;  /* 0x0000000000017941 */ /* 0x000fea0003800200 */
.L_x_339:
        /* <DEDUP_REMOVED lines=14> */
.L_x_344:
[----:B------:R0:W-:Y:S01]  /*abf0*/  STL [R1+0x8], R26 ;  /* 0x0000081a01007387 */ /* 0x0001e20000100800 */
[----:B------:R-:W-:-:S07]  /*ac00*/  IMAD.MOV.U32 R0, RZ, RZ, RZ ;  /* 0x000000ffff007224 */ /* 0x000fce00078e00ff */
.L_x_343:
[----:B------:R-:W-:Y:S05]  /*ac10*/  BSYNC.RECONVERGENT B1 ;  /* 0x0000000000017941 */ /* 0x000fea0003800200 */
.L_x_342:
        /* <DEDUP_REMOVED lines=8> */
[----:B------:R-:W-:Y:S01]  /*aca0*/  ISETP.NE.AND P0, PT, R3, R22, PT ;  /* 0x000000160300720c */ /* 0x000fe20003f05270 */
[----:B------:R-:W-:-:S12]  /*acb0*/  VIADD R0, R0, 0x1 ;  /* 0x0000000100007836 */ /* 0x000fd80000000000 */
[----:B------:R4:W-:Y:S04]  /*acc0*/  @!P0 STL [R5+0x8], R4 ;  /* 0x0000080405008387 */ /* 0x0009e80000100800 */
[----:B------:R4:W-:Y:S01]  /*acd0*/  @P0 STL [R5+0x18], R22 ;  /* 0x0000181605000387 */ /* 0x0009e20000100800 */
[----:B------:R-:W-:Y:S05]  /*ace0*/  BRA `(.L_x_346) ;  /* 0x0000000000047947 */ /* 0x000fea0003800000 */
.L_x_347:
[----:B------:R4:W-:Y:S02]  /*acf0*/  STL [R5+0x8], R22 ;  /* 0x0000081605007387 */ /* 0x0009e40000100800 */
.L_x_346:
[----:B------:R-:W-:Y:S05]  /*ad00*/  BSYNC.RECONVERGENT B1 ;  /* 0x0000000000017941 */ /* 0x000fea0003800200 */
.L_x_345:
        /* <DEDUP_REMOVED lines=13> */
.L_x_350:
[----:B------:R4:W-:Y:S02]  /*ade0*/  STL [R5+0x8], R16 ;  /* 0x0000081005007387 */ /* 0x0009e40000100800 */
.L_x_349:
[----:B------:R-:W-:Y:S05]  /*adf0*/  BSYNC.RECONVERGENT B1 ;  /* 0x0000000000017941 */ /* 0x000fea0003800200 */
.L_x_348:
[----:B------:R-:W-:Y:S01]  /*ae00*/  ISETP.NE.AND P0, PT, R31, RZ, PT ;  /* 0x000000ff1f00720c */ /* 0x000fe20003f05270 */
[----:B------:R-:W-:Y:S01]  /*ae10*/  BSSY.RECONVERGENT B1, `(.L_x_351) ;  /* 0x000000f000017945 */ /* 0x000fe20003800200 */
[----:B------:R-:W-:Y:S01]  /*ae20*/  ISETP.NE.AND P1, PT, R27, RZ, PT ;  /* 0x000000ff1b00720c */ /* 0x000fe20003f25270 */
[----:B----4-:R-:W-:-:S10]  /*ae30*/  IMAD.MOV.U32 R0, RZ, RZ, RZ ;  /* 0x000000ffff007224 */ /* 0x010fd400078e00ff */
        /* <DEDUP_REMOVED lines=10> */
.L_x_353:
[----:B------:R0:W-:Y:S01]  /*aee0*/  STL [R1+0xc], R27 ;  /* 0x00000c1b01007387 */ /* 0x0001e20000100800 */
[----:B------:R-:W-:-:S07]  /*aef0*/  IMAD.MOV.U32 R0, RZ, RZ, RZ ;  /* 0x000000ffff007224 */ /* 0x000fce00078e00ff */
.L_x_352:
[----:B------:R-:W-:Y:S05]  /*af00*/  BSYNC.RECONVERGENT B1 ;  /* 0x0000000000017941 */ /* 0x000fea0003800200 */
.L_x_351:
        /* <DEDUP_REMOVED lines=13> */
.L_x_356:
[----:B------:R0:W-:Y:S02]  /*afe0*/  STL [R8+0xc], R23 ;  /* 0x00000c1708007387 */ /* 0x0001e40000100800 */
.L_x_355:
[----:B------:R-:W-:Y:S05]  /*aff0*/  BSYNC.RECONVERGENT B1 ;  /* 0x0000000000017941 */ /* 0x000fea0003800200 */
.L_x_354:
        /* <DEDUP_REMOVED lines=12> */
.L_x_357:
[----:B------:R0:W-:Y:S02]  /*b0c0*/  STL [R4+0xc], R17 ;  /* 0x00000c1104007387 */ /* 0x0001e40000100800 */
.L_x_253:
[----:B------:R-:W-:Y:S05]  /*b0d0*/  BSYNC.RECONVERGENT B0 ;  /* 0x0000000000007941 */ /* 0x000fea0003800200 */
.L_x_217:
        /* <DEDUP_REMOVED lines=28> */
[----:B01----:R-:W-:Y:S05]  /*b2a0*/  CALL.REL.NOINC `($_Z8functionP7diagramP17curandStateXORWOW$_Z13dfsProvesLossRK5boardi) ;  /* 0xffffffc400d47944 */ /* 0x003fea0003c3ffff */
[----:B------:R-:W-:-:S04]  /*b2b0*/  LOP3.LUT R4, R4, 0x1, RZ, 0x3c, !PT ;  /* 0x0000000104047812 */ /* 0x000fc800078e3cff */
[----:B------:R-:W-:-:S07]  /*b2c0*/  PRMT R85, R4, 0x7610, R85 ;  /* 0x0000761004557816 */ /* 0x000fce0000000055 */
.L_x_359:
[----:B------:R-:W-:Y:S05]  /*b2d0*/  BSYNC.RECONVERGENT B6 ;  /* 0x0000000000067941 */ /* 0x000fea0003800200 */
.L_x_358:
        /* <DEDUP_REMOVED lines=19> */
[----:B012---:R-:W-:Y:S05]  /*b410*/  CALL.REL.NOINC `($_Z8functionP7diagramP17curandStateXORWOW$_Z13dfsProvesLossRK5boardi) ;  /* 0xffffffc400787944 */ /* 0x007fea0003c3ffff */
[----:B------:R-:W-:Y:S02]  /*b420*/  PRMT R0, R85, 0x9910, RZ ;  /* 0x0000991055007816 */ /* 0x000fe400000000ff */
[----:B------:R-:W-:Y:S02]  /*b430*/  PRMT R4, R4, 0x9910, RZ ;  /* 0x0000991004047816 */ /* 0x000fe400000000ff */
[----:B------:R-:W-:-:S04]  /*b440*/  ISETP.NE.AND P0, PT, R0, RZ, PT ;  /* 0x000000ff0000720c */ /* 0x000fc80003f05270 */
[----:B------:R-:W-:-:S04]  /*b450*/  ISETP.EQ.AND P0, PT, R4, RZ, P0 ;  /* 0x000000ff0400720c */ /* 0x000fc80000702270 */
[----:B------:R-:W-:-:S09]  /*b460*/  SEL R85, RZ, 0x1, !P0 ;  /* 0x00000001ff557807 */ /* 0x000fd20004000000 */
.L_x_361:
[----:B------:R-:W-:Y:S05]  /*b470*/  BSYNC.RECONVERGENT B6 ;  /* 0x0000000000067941 */ /* 0x000fea0003800200 */
.L_x_360:
        /* <DEDUP_REMOVED lines=19> */
[----:B0123--:R-:W-:Y:S05]  /*b5b0*/  CALL.REL.NOINC `($_Z8functionP7diagramP17curandStateXORWOW$_Z13dfsProvesLossRK5boardi) ;  /* 0xffffffc400107944 */ /* 0x00ffea0003c3ffff */
[----:B------:R-:W-:Y:S02]  /*b5c0*/  PRMT R0, R85, 0x9910, RZ ;  /* 0x0000991055007816 */ /* 0x000fe400000000ff */
[----:B------:R-:W-:Y:S02]  /*b5d0*/  PRMT R4, R4, 0x9910, RZ ;  /* 0x0000991004047816 */ /* 0x000fe400000000ff */
[----:B------:R-:W-:-:S04]  /*b5e0*/  ISETP.NE.AND P0, PT, R0, RZ, PT ;  /* 0x000000ff0000720c */ /* 0x000fc80003f05270 */
[----:B------:R-:W-:-:S04]  /*b5f0*/  ISETP.EQ.AND P0, PT, R4, RZ, P0 ;  /* 0x000000ff0400720c */ /* 0x000fc80000702270 */
[----:B------:R-:W-:-:S09]  /*b600*/  SEL R85, RZ, 0x1, !P0 ;  /* 0x00000001ff557807 */ /* 0x000fd20004000000 */
.L_x_363:
[----:B------:R-:W-:Y:S05]  /*b610*/  BSYNC.RECONVERGENT B6 ;  /* 0x0000000000067941 */ /* 0x000fea0003800200 */
.L_x_362:
        /* <DEDUP_REMOVED lines=19> */
[----:B01234-:R-:W-:Y:S05]  /*b750*/  CALL.REL.NOINC `($_Z8functionP7diagramP17curandStateXORWOW$_Z13dfsProvesLossRK5boardi) ;  /* 0xffffffc000a87944 */ /* 0x01ffea0003c3ffff */
[----:B------:R-:W-:Y:S02]  /*b760*/  PRMT R4, R4, 0x9910, RZ ;  /* 0x0000991004047816 */ /* 0x000fe400000000ff */
[----:B------:R-:W-:-:S04]  /*b770*/  LOP3.LUT P0, RZ, R85, 0xff, RZ, 0xc0, !PT ;  /* 0x000000ff55ff7812 */ /* 0x000fc8000780c0ff */
[----:B------:R-:W-:-:S04]  /*b780*/  ISETP.EQ.AND P0, PT, R4, RZ, P0 ;  /* 0x000000ff0400720c */ /* 0x000fc80000702270 */
[----:B------:R-:W-:-:S09]  /*b790*/  SEL R85, RZ, 0x1, !P0 ;  /* 0x00000001ff557807 */ /* 0x000fd20004000000 */
.L_x_365:
[----:B------:R-:W-:Y:S05]  /*b7a0*/  BSYNC.RECONVERGENT B6 ;  /* 0x0000000000067941 */ /* 0x000fea0003800200 */
.L_x_364:
        /* <DEDUP_REMOVED lines=23> */
.L_x_367:
[----:B------:R-:W-:Y:S05]  /*b920*/  BSYNC.RECONVERGENT B6 ;  /* 0x0000000000067941 */ /* 0x000fea0003800200 */
.L_x_366:
        /* <DEDUP_REMOVED lines=23> */
.L_x_369:
[----:B------:R-:W-:Y:S05]  /*baa0*/  BSYNC.RECONVERGENT B6 ;  /* 0x0000000000067941 */ /* 0x000fea0003800200 */
.L_x_368:
        /* <DEDUP_REMOVED lines=23> */
.L_x_371:
[----:B------:R-:W-:Y:S05]  /*bc20*/  BSYNC.RECONVERGENT B6 ;  /* 0x0000000000067941 */ /* 0x000fea0003800200 */
.L_x_370:
        /* <DEDUP_REMOVED lines=23> */
.L_x_373:
[----:B------:R-:W-:Y:S05]  /*bda0*/  BSYNC.RECONVERGENT B6 ;  /* 0x0000000000067941 */ /* 0x000fea0003800200 */
.L_x_372:
        /* <DEDUP_REMOVED lines=23> */
.L_x_375:
[----:B------:R-:W-:Y:S05]  /*bf20*/  BSYNC.RECONVERGENT B6 ;  /* 0x0000000000067941 */ /* 0x000fea0003800200 */
.L_x_374:
        /* <DEDUP_REMOVED lines=23> */
.L_x_377:
[----:B------:R-:W-:Y:S05]  /*c0a0*/  BSYNC.RECONVERGENT B6 ;  /* 0x0000000000067941 */ /* 0x000fea0003800200 */
.L_x_376:
        /* <DEDUP_REMOVED lines=23> */
.L_x_379:
[----:B------:R-:W-:Y:S05]  /*c220*/  BSYNC.RECONVERGENT B6 ;  /* 0x0000000000067941 */ /* 0x000fea0003800200 */
.L_x_378:
        /* <DEDUP_REMOVED lines=23> */
.L_x_381:
[----:B------:R-:W-:Y:S05]  /*c3a0*/  BSYNC.RECONVERGENT B6 ;  /* 0x0000000000067941 */ /* 0x000fea0003800200 */
.L_x_380:
        /* <DEDUP_REMOVED lines=23> */
.L_x_383:
[----:B------:R-:W-:Y:S05]  /*c520*/  BSYNC.RECONVERGENT B6 ;  /* 0x0000000000067941 */ /* 0x000fea0003800200 */
.L_x_382:
        /* <DEDUP_REMOVED lines=23> */
.L_x_385:
[----:B------:R-:W-:Y:S05]  /*c6a0*/  BSYNC.RECONVERGENT B6 ;  /* 0x0000000000067941 */ /* 0x000fea0003800200 */
.L_x_384:
        /* <DEDUP_REMOVED lines=23> */
.L_x_387:
[----:B------:R-:W-:Y:S05]  /*c820*/  BSYNC.RECONVERGENT B6 ;  /* 0x0000000000067941 */ /* 0x000fea0003800200 */
.L_x_386:
        /* <DEDUP_REMOVED lines=23> */
.L_x_389:
[----:B------:R-:W-:Y:S05]  /*c9a0*/  BSYNC.RECONVERGENT B6 ;  /* 0x0000000000067941 */ /* 0x000fea0003800200 */
.L_x_388:
        /* <DEDUP_REMOVED lines=23> */
.L_x_391:
[----:B------:R-:W-:Y:S05]  /*cb20*/  BSYNC.RECONVERGENT B6 ;  /* 0x0000000000067941 */ /* 0x000fea0003800200 */
.L_x_390:
        /* <DEDUP_REMOVED lines=23> */
.L_x_393:
[----:B------:R-:W-:Y:S05]  /*cca0*/  BSYNC.RECONVERGENT B6 ;  /* 0x0000000000067941 */ /* 0x000fea0003800200 */
.L_x_392:
        /* <DEDUP_REMOVED lines=23> */
.L_x_395:
[----:B------:R-:W-:Y:S05]  /*ce20*/  BSYNC.RECONVERGENT B6 ;  /* 0x0000000000067941 */ /* 0x000fea0003800200 */
.L_x_394:
        /* <DEDUP_REMOVED lines=23> */
.L_x_397:
[----:B------:R-:W-:Y:S05]  /*cfa0*/  BSYNC.RECONVERGENT B6 ;  /* 0x0000000000067941 */ /* 0x000fea0003800200 */
.L_x_396:
        /* <DEDUP_REMOVED lines=23> */
.L_x_399:
[----:B------:R-:W-:Y:S05]  /*d120*/  BSYNC.RECONVERGENT B6 ;  /* 0x0000000000067941 */ /* 0x000fea0003800200 */
.L_x_398:
        /* <DEDUP_REMOVED lines=23> */
.L_x_401:
[----:B------:R-:W-:Y:S05]  /*d2a0*/  BSYNC.RECONVERGENT B6 ;  /* 0x0000000000067941 */ /* 0x000fea0003800200 */
.L_x_400:
        /* <DEDUP_REMOVED lines=23> */
.L_x_403:
[----:B------:R-:W-:Y:S05]  /*d420*/  BSYNC.RECONVERGENT B6 ;  /* 0x0000000000067941 */ /* 0x000fea0003800200 */
.L_x_402:
        /* <DEDUP_REMOVED lines=23> */
.L_x_405:
[----:B------:R-:W-:Y:S05]  /*d5a0*/  BSYNC.RECONVERGENT B6 ;  /* 0x0000000000067941 */ /* 0x000fea0003800200 */
.L_x_404:
        /* <DEDUP_REMOVED lines=23> */
.L_x_407:
[----:B------:R-:W-:Y:S05]  /*d720*/  BSYNC.RECONVERGENT B6 ;  /* 0x0000000000067941 */ /* 0x000fea0003800200 */
.L_x_406:
        /* <DEDUP_REMOVED lines=23> */
.L_x_409:
[----:B------:R-:W-:Y:S05]  /*d8a0*/  BSYNC.RECONVERGENT B6 ;  /* 0x0000000000067941 */ /* 0x000fea0003800200 */
.L_x_408:
        /* <DEDUP_REMOVED lines=23> */
.L_x_411:
[----:B------:R-:W-:Y:S05]  /*da20*/  BSYNC.RECONVERGENT B6 ;  /* 0x0000000000067941 */ /* 0x000fea0003800200 */
.L_x_410:
        /* <DEDUP_REMOVED lines=23> */
.L_x_413:
[----:B------:R-:W-:Y:S05]  /*dba0*/  BSYNC.RECONVERGENT B6 ;  /* 0x0000000000067941 */ /* 0x000fea0003800200 */
.L_x_412:
        /* <DEDUP_REMOVED lines=23> */
.L_x_415:
[----:B------:R-:W-:Y:S05]  /*dd20*/  BSYNC.RECONVERGENT B6 ;  /* 0x0000000000067941 */ /* 0x000fea0003800200 */
.L_x_414:
        /* <DEDUP_REMOVED lines=23> */
.L_x_417:
[----:B------:R-:W-:Y:S05]  /*dea0*/  BSYNC.RECONVERGENT B6 ;  /* 0x0000000000067941 */ /* 0x000fea0003800200 */
.L_x_416:
        /* <DEDUP_REMOVED lines=23> */
.L_x_419:
[----:B------:R-:W-:Y:S05]  /*e020*/  BSYNC.RECONVERGENT B6 ;  /* 0x0000000000067941 */ /* 0x000fea0003800200 */
.L_x_418:
        /* <DEDUP_REMOVED lines=23> */
.L_x_421:
[----:B------:R-:W-:Y:S05]  /*e1a0*/  BSYNC.RECONVERGENT B6 ;  /* 0x0000000000067941 */ /* 0x000fea0003800200 */
.L_x_420:
[----:B------:R-:W-:Y:S02]  /*e1b0*/  PRMT R0, R85, 0x9910, RZ ;  /* 0x0000991055007816 */ /* 0x000fe400000000ff */
[----:B------:R-:W-:Y:S02]  /*e1c0*/  PRMT R4, RZ, 0x7610, R4 ;  /* 0x00007610ff047816 */ /* 0x000fe40000000004 */
[----:B------:R-:W-:-:S13]  /*e1d0*/  ISETP.NE.AND P0, PT, R0, RZ, PT ;  /* 0x000000ff0000720c */ /* 0x000fda0003f05270 */
[----:B------:R-:W-:Y:S05]  /*e1e0*/  @P0 BRA `(.L_x_422) ;  /* 0x0000000000100947 */ /* 0x000fea0003800000 */
[----:B------:R-:W-:Y:S02]  /*e1f0*/  VIADD R86, R86, 0x1 ;  /* 0x0000000156567836 */ /* 0x000fe40000000000 */
[----:B------:R-:W-:-:S03]  /*e200*/  IMAD.MOV.U32 R4, RZ, RZ, 0x1 ;  /* 0x00000001ff047424 */ /* 0x000fc600078e00ff */
[----:B------:R-:W-:-:S13]  /*e210*/  ISETP.NE.AND P0, PT, R86, 0x4, PT ;  /* 0x000000045600780c */ /* 0x000fda0003f05270 */
[----:B------:R-:W-:Y:S05]  /*e220*/  @P0 BRA `(.L_x_423) ;  /* 0xffffff9c00400947 */ /* 0x000fea000383ffff */
.L_x_422:
[----:B------:R-:W-:Y:S05]  /*e230*/  BSYNC.RECONVERGENT B7 ;  /* 0x0000000000077941 */ /* 0x000fea0003800200 */
.L_x_216:
[----:B------:R-:W-:Y:S05]  /*e240*/  BRA `(.L_x_424) ;  /* 0x0000000800407947 */ /* 0x000fea0003800000 */
.L_x_215:
[----:B------:R-:W2:Y:S01]  /*e250*/  LDL R0, [R4] ;  /* 0x0000000004007983 */ /* 0x000ea20000100800 */
[----:B------:R-:W-:Y:S01]  /*e260*/  BSSY.RECONVERGENT B0, `(.L_x_425) ;  /* 0x000008d000007945 */ /* 0x000fe20003800200 */
[----:B--2---:R-:W-:-:S13]  /*e270*/  ISETP.NE.AND P0, PT, R0, 0x100, PT ;  /* 0x000001000000780c */ /* 0x004fda0003f05270 */
[----:B------:R-:W-:Y:S05]  /*e280*/  @!P0 BRA `(.L_x_426) ;  /* 0x0000000800248947 */ /* 0x000fea0003800000 */
[----:B------:R-:W2:Y:S01]  /*e290*/  LDL R3, [R4+0x4] ;  /* 0x0000040004037983 */ /* 0x000ea20000100800 */
[----:B------:R-:W-:Y:S01]  /*e2a0*/  BSSY.RELIABLE B1, `(.L_x_427) ;  /* 0x000005a000017945 */ /* 0x000fe20003800100 */
        /* <DEDUP_REMOVED lines=44> */
[----:B------:R-:W-:-:S04]  /*e570*/  ISETP.NE.AND P0, PT, R3, RZ, PT ;  /* 0x000000ff0300720c */ /* 0x000fc80003f05270 */
[----:B------:R-:W-:-:S04]  /*e580*/  ISETP.EQ.OR P0, PT, R0, RZ, !P0 ;  /* 0x000000ff0000720c */ /* 0x000fc80004702670 */
[----:B------:R-:W-:-:S04]  /*e590*/  ISETP.EQ.OR P0, PT, R2, RZ, P0 ;  /* 0x000000ff0200720c */ /* 0x000fc80000702670 */
        /* <DEDUP_REMOVED lines=13> */
[----:B------:R-:W-:-:S04]  /*e670*/  ISETP.EQ.OR P0, PT, R0, R3, P0 ;  /* 0x000000030000720c */ /* 0x000fc80000702670 */
        /* <DEDUP_REMOVED lines=9> */
[----:B------:R-:W-:Y:S02]  /*e710*/  ISETP.EQ.OR P1, PT, R14, R17, P0 ;  /* 0x000000110e00720c */ /* 0x000fe40000722670 */
[----:B------:R-:W-:Y:S02]  /*e720*/  PLOP3.LUT P0, PT, PT, PT, PT, 0x8, 0x80 ;  /* 0x000000000080781c */ /* 0x000fe40003f0e170 */
[----:B------:R-:W-:-:S13]  /*e730*/  ISETP.EQ.OR P1, PT, R17, R16, P1 ;  /* 0x000000101100720c */ /* 0x000fda0000f22670 */
[----:B------:R-:W-:Y:S05]  /*e740*/  @P1 BREAK.RELIABLE B1 ;  /* 0x0000000000011942 */ /* 0x000fea0003800100 */
[----:B------:R-:W-:Y:S05]  /*e750*/  @P1 BRA `(.L_x_429) ;  /* 0x0000000000f41947 */ /* 0x000fea0003800000 */
[----:B------:R-:W-:-:S04]  /*e760*/  ISETP.NE.AND P1, PT, R3, R6, PT ;  /* 0x000000060300720c */ /* 0x000fc80003f25270 */
[----:B------:R-:W-:-:S04]  /*e770*/  ISETP.EQ.OR P1, PT, R0, R7, !P1 ;  /* 0x000000070000720c */ /* 0x000fc80004f22670 */
        /* <DEDUP_REMOVED lines=9> */
[----:B------:R-:W-:-:S13]  /*e810*/  ISETP.EQ.OR P1, PT, R13, R16, P1 ;  /* 0x000000100d00720c */ /* 0x000fda0000f22670 */
[----:B------:R-:W-:Y:S05]  /*e820*/  @P1 BREAK.RELIABLE B1 ;  /* 0x0000000000011942 */ /* 0x000fea0003800100 */
[----:B------:R-:W-:Y:S05]  /*e830*/  @P1 BRA `(.L_x_429) ;  /* 0x0000000000bc1947 */ /* 0x000fea0003800000 */
.L_x_428:
[----:B------:R-:W-:Y:S05]  /*e840*/  BSYNC.RELIABLE B1 ;  /* 0x0000000000017941 */ /* 0x000fea0003800100 */
.L_x_427:
[----:B------:R-:W-:-:S13]  /*e850*/  ISETP.NE.AND P0, PT, R3, 0x100, PT ;  /* 0x000001000300780c */ /* 0x000fda0003f05270 */
        /* <DEDUP_REMOVED lines=41> */
[----:B------:R-:W-:Y:S02]  /*eaf0*/  PLOP3.LUT P0, PT, PT, PT, PT, 0x80, 0x8 ;  /* 0x000000000008781c */ /* 0x000fe40003f0f070 */
[----:B--2---:R-:W-:-:S13]  /*eb00*/  ISETP.NE.AND P1, PT, R4, 0x100, PT ;  /* 0x000001000400780c */ /* 0x004fda0003f25270 */
[----:B------:R-:W-:Y:S05]  /*eb10*/  @P1 BRA `(.L_x_429) ;  /* 0x0000000000041947 */ /* 0x000fea0003800000 */
.L_x_426:
[----:B------:R-:W-:-:S13]  /*eb20*/  PLOP3.LUT P0, PT, PT, PT, PT, 0x8, 0x80 ;  /* 0x000000000080781c */ /* 0x000fda0003f0e170 */
.L_x_429:
[----:B------:R-:W-:Y:S05]  /*eb30*/  BSYNC.RECONVERGENT B0 ;  /* 0x0000000000007941 */ /* 0x000fea0003800200 */
.L_x_425:
[----:B------:R-:W-:-:S07]  /*eb40*/  SEL R4, RZ, 0x1, !P0 ;  /* 0x00000001ff047807 */ /* 0x000fce0004000000 */
.L_x_424:
[----:B------:R-:W-:Y:S05]  /*eb50*/  BSYNC.RECONVERGENT B8 ;  /* 0x0000000000087941 */ /* 0x000fea0003800200 */
.L_x_214:
        /* <DEDUP_REMOVED lines=53> */
.L_x_430:
[----:B------:R-:W-:-:S00]  /*eeb0*/  BRA `(.L_x_430) ;  /* 0xfffffffc00fc7947 */ /* 0x000fc0000383ffff */
[----:B------:R-:W-:-:S00]  /*eec0*/  NOP ;  /* 0x0000000000007918 */ /* 0x000fc00000000000 */
        /* <DEDUP_REMOVED lines=11> */
.L_x_439:


//--------------------- .text._Z11init_randomP17curandStateXORWOWy --------------------------
	.section	.text._Z11init_randomP17curandStateXORWOWy,"ax",@progbits
	.align	128
        .global         _Z11init_randomP17curandStateXORWOWy
        .type           _Z11init_randomP17curandStateXORWOWy,@function
        .size           _Z11init_randomP17curandStateXORWOWy,(.L_x_441 - _Z11init_randomP17curandStateXORWOWy)
        .other          _Z11init_randomP17curandStateXORWOWy,@"STO_CUDA_ENTRY STV_DEFAULT"
_Z11init_randomP17curandStateXORWOWy:
.text._Z11init_randomP17curandStateXORWOWy:
[----:B------:R-:W-:Y:S01]  /*0000*/  LDC R1, c[0x0][0x37c] ;  /* 0x0000df00ff017b82 */ /* 0x000fe20000000800 */
[----:B------:R-:W0:Y:S07]  /*0010*/  S2R R0, SR_TID.X ;  /* 0x0000000000007919 */ /* 0x000e2e0000002100 */
[----:B------:R-:W0:Y:S01]  /*0020*/  S2UR UR4, SR_CTAID.X ;  /* 0x00000000000479c3 */ /* 0x000e220000002500 */
[----:B------:R-:W1:Y:S07]  /*0030*/  LDCU.64 UR6, c[0x0][0x388] ;  /* 0x00007100ff0677ac */ /* 0x000e6e0008000a00 */
[----:B------:R-:W0:Y:S02]  /*0040*/  LDC R3, c[0x0][0x360] ;  /* 0x0000d800ff037b82 */ /* 0x000e240000000800 */
[----:B0-----:R-:W-:-:S05]  /*0050*/  IMAD R3, R3, UR4, R0 ;  /* 0x0000000403037c24 */ /* 0x001fca000f8e0200 */
[----:B------:R-:W-:-:S13]  /*0060*/  ISETP.GT.AND P0, PT, R3, 0xfff, PT ;  /* 0x00000fff0300780c */ /* 0x000fda0003f04270 */
[----:B-1----:R-:W-:Y:S05]  /*0070*/  @P0 EXIT ;  /* 0x000000000000094d */ /* 0x002fea0003800000 */
[----:B------:R-:W0:Y:S01]  /*0080*/  LDC.64 R6, c[0x0][0x380] ;  /* 0x0000e000ff067b82 */ /* 0x000e220000000a00 */
[----:B------:R-:W1:Y:S01]  /*0090*/  LDCU.64 UR8, c[0x0][0x358] ;  /* 0x00006b00ff0877ac */ /* 0x000e620008000a00 */
[C---:B------:R-:W-:Y:S01]  /*00a0*/  LOP3.LUT R0, R3.reuse, 0xaad26b49, RZ, 0x3c, !PT ;  /* 0xaad26b4903007812 */ /* 0x040fe200078e3cff */
[----:B------:R-:W-:Y:S01]  /*00b0*/  IMAD.MOV.U32 R5, RZ, RZ, -0x266e14b1 ;  /* 0xd991eb4fff057424 */ /* 0x000fe200078e00ff */
[----:B------:R-:W-:Y:S01]  /*00c0*/  ISETP.GT.AND P0, PT, R3, -0x1, PT ;  /* 0xffffffff0300780c */ /* 0x000fe20003f04270 */
[----:B------:R-:W2:Y:S02]  /*00d0*/  LDCU.64 UR4, c[0x0][0x388] ;  /* 0x00007100ff0477ac */ /* 0x000ea40008000a00 */
[----:B------:R-:W-:Y:S01]  /*00e0*/  IMAD R0, R0, 0x4182bed5, RZ ;  /* 0x4182bed500007824 */ /* 0x000fe200078e02ff */
[----:B------:R-:W-:-:S03]  /*00f0*/  SEL R5, R5, 0x8bf16996, P0 ;  /* 0x8bf1699605057807 */ /* 0x000fc60000000000 */
[C---:B------:R-:W-:Y:S01]  /*0100*/  VIADD R11, R0.reuse, 0x583f19 ;  /* 0x00583f19000b7836 */ /* 0x040fe20000000000 */
[C---:B------:R-:W-:Y:S01]  /*0110*/  IADD3 R2, PT, PT, R5.reuse, 0x64f0c9, R0 ;  /* 0x0064f0c905027810 */ /* 0x040fe20007ffe000 */
[C---:B------:R-:W-:Y:S01]  /*0120*/  VIADD R9, R5.reuse, 0x1f123bb5 ;  /* 0x1f123bb505097836 */ /* 0x040fe20000000000 */
[----:B------:R-:W-:Y:S02]  /*0130*/  LOP3.LUT R8, R0, 0x159a55e5, RZ, 0x3c, !PT ;  /* 0x159a55e500087812 */ /* 0x000fe400078e3cff */
[----:B------:R-:W-:Y:S01]  /*0140*/  LOP3.LUT R10, R5, 0x5491333, RZ, 0x3c, !PT ;  /* 0x05491333050a7812 */ /* 0x000fe200078e3cff */
[----:B--2---:R-:W-:Y:S01]  /*0150*/  UISETP.NE.U32.AND UP0, UPT, UR4, URZ, UPT ;  /* 0x000000ff0400728c */ /* 0x004fe2000bf05070 */
[----:B0-----:R-:W-:-:S03]  /*0160*/  IMAD.WIDE R6, R3, 0x30, R6 ;  /* 0x0000003003067825 */ /* 0x001fc600078e0206 */
[----:B------:R-:W-:Y:S01]  /*0170*/  UISETP.NE.AND.EX UP0, UPT, UR5, URZ, UPT, UP0 ;  /* 0x000000ff0500728c */ /* 0x000fe2000bf05300 */
[----:B------:R-:W-:Y:S01]  /*0180*/  VIADD R3, R0, 0x75bcd15 ;  /* 0x075bcd1500037836 */ /* 0x000fe20000000000 */
[----:B-1----:R0:W-:Y:S04]  /*0190*/  STG.E.64 desc[UR8][R6.64+0x8], R8 ;  /* 0x0000080806007986 */ /* 0x0021e8000c101b08 */
[----:B------:R0:W-:Y:S04]  /*01a0*/  STG.E.64 desc[UR8][R6.64], R2 ;  /* 0x0000000206007986 */ /* 0x0001e8000c101b08 */
[----:B------:R0:W-:Y:S01]  /*01b0*/  STG.E.64 desc[UR8][R6.64+0x10], R10 ;  /* 0x0000100a06007986 */ /* 0x0001e2000c101b08 */
[----:B------:R-:W-:Y:S05]  /*01c0*/  BRA.U !UP0, `(.L_x_431) ;  /* 0x0000000d083c7547 */ /* 0x000fea000b800000 */
[----:B------:R-:W-:-:S07]  /*01d0*/  IMAD.MOV.U32 R0, RZ, RZ, RZ ;  /* 0x000000ffff007224 */ /* 0x000fce00078e00ff */
.L_x_436:
[----:B------:R-:W-:-:S04]  /*01e0*/  ULOP3.LUT UR4, UR6, 0x3, URZ, 0xc0, !UPT ;  /* 0x0000000306047892 */ /* 0x000fc8000f8ec0ff */
[----:B------:R-:W-:-:S04]  /*01f0*/  UISETP.NE.U32.AND UP0, UPT, UR4, URZ, UPT ;  /* 0x000000ff0400728c */ /* 0x000fc8000bf05070 */
[----:B------:R-:W-:-:S09]  /*0200*/  UISETP.NE.AND.EX UP0, UPT, URZ, URZ, UPT, UP0 ;  /* 0x000000ffff00728c */ /* 0x000fd2000bf05300 */
[----:B-1----:R-:W-:Y:S05]  /*0210*/  BRA.U !UP0, `(.L_x_432) ;  /* 0x0000000d08087547 */ /* 0x002fea000b800000 */
[----:B0-----:R-:W0:Y:S01]  /*0220*/  LDC.64 R8, c[0x4][RZ] ;  /* 0x01000000ff087b82 */ /* 0x001e220000000a00 */
[----:B------:R-:W-:Y:S01]  /*0230*/  UMOV UR4, URZ ;  /* 0x000000ff00047c82 */ /* 0x000fe20008000000 */
[----:B0-----:R-:W-:-:S07]  /*0240*/  IMAD.WIDE.U32 R8, R0, 0xc80, R8 ;  /* 0x00000c8000087825 */ /* 0x001fce00078e0008 */
.L_x_435:
[----:B-1----:R-:W-:Y:S01]  /*0250*/  IMAD.MOV.U32 R13, RZ, RZ, RZ ;  /* 0x000000ffff0d7224 */ /* 0x002fe200078e00ff */
[----:B------:R-:W-:Y:S01]  /*0260*/  CS2R R2, SRZ ;  /* 0x0000000000027805 */ /* 0x000fe2000001ff00 */
[----:B------:R-:W-:Y:S01]  /*0270*/  IMAD.MOV.U32 R15, RZ, RZ, RZ ;  /* 0x000000ffff0f7224 */ /* 0x000fe200078e00ff */
[----:B------:R-:W-:-:S07]  /*0280*/  CS2R R4, SRZ ;  /* 0x0000000000047805 */ /* 0x000fce000001ff00 */
.L_x_434:
[----:B------:R-:W-:-:S05]  /*0290*/  IMAD.WIDE.U32 R10, R15, 0x4, R6 ;  /* 0x000000040f0a7825 */ /* 0x000fca00078e0006 */
[----:B------:R0:W5:Y:S01]  /*02a0*/  LDG.E R12, desc[UR8][R10.64+0x4] ;  /* 0x000004080a0c7981 */ /* 0x000162000c1e1900 */
[----:B------:R-:W-:-:S07]  /*02b0*/  IMAD.MOV.U32 R17, RZ, RZ, RZ ;  /* 0x000000ffff117224 */ /* 0x000fce00078e00ff */
.L_x_433:
[----:B-----5:R-:W-:Y:S01]  /*02c0*/  SHF.R.U32.HI R22, RZ, R17, R12 ;  /* 0x00000011ff167219 */ /* 0x020fe2000001160c */
[----:B0-----:R-:W-:-:S03]  /*02d0*/  IMAD.SHL.U32 R10, R15, 0x20, RZ ;  /* 0x000000200f0a7824 */ /* 0x001fc600078e00ff */
[----:B------:R-:W-:Y:S01]  /*02e0*/  LOP3.LUT R11, R22, 0x1, RZ, 0xc0, !PT ;  /* 0x00000001160b7812 */ /* 0x000fe200078ec0ff */
[----:B------:R-:W-:-:S03]  /*02f0*/  IMAD.IADD R10, R10, 0x1, R17 ;  /* 0x000000010a0a7824 */ /* 0x000fc600078e0211 */
[----:B------:R-:W-:Y:S01]  /*0300*/  ISETP.NE.U32.AND P0, PT, R11, 0x1, PT ;  /* 0x000000010b00780c */ /* 0x000fe20003f05070 */
[----:B------:R-:W-:-:S03]  /*0310*/  IMAD R11, R10, 0x5, RZ ;  /* 0x000000050a0b7824 */ /* 0x000fc600078e02ff */
[----:B------:R-:W-:Y:S01]  /*0320*/  R2P PR, R22, 0x7e ;  /* 0x0000007e16007804 */ /* 0x000fe20000000000 */
[----:B------:R-:W-:-:S08]  /*0330*/  IMAD.WIDE.U32 R10, R11, 0x4, R8 ;  /* 0x000000040b0a7825 */ /* 0x000fd000078e0008 */
[----:B------:R-:W2:Y:S04]  /*0340*/  @!P0 LDG.E R14, desc[UR8][R10.64] ;  /* 0x000000080a0e8981 */ /* 0x000ea8000c1e1900 */
[----:B------:R-:W3:Y:S04]  /*0350*/  @P1 LDG.E R20, desc[UR8][R10.64+0x14] ;  /* 0x000014080a141981 */ /* 0x000ee8000c1e1900 */
[----:B------:R-:W4:Y:S04]  /*0360*/  @P2 LDG.E R24, desc[UR8][R10.64+0x28] ;  /* 0x000028080a182981 */ /* 0x000f28000c1e1900 */
[----:B------:R-:W4:Y:S04]  /*0370*/  @P3 LDG.E R26, desc[UR8][R10.64+0x3c] ;  /* 0x00003c080a1a3981 */ /* 0x000f28000c1e1900 */
[----:B------:R-:W4:Y:S04]  /*0380*/  @P4 LDG.E R28, desc[UR8][R10.64+0x50] ;  /* 0x000050080a1c4981 */ /* 0x000f28000c1e1900 */
[----:B------:R-:W4:Y:S04]  /*0390*/  @!P0 LDG.E R19, desc[UR8][R10.64+0x4] ;  /* 0x000004080a138981 */ /* 0x000f28000c1e1900 */
[----:B------:R-:W4:Y:S04]  /*03a0*/  @P5 LDG.E R23, desc[UR8][R10.64+0x64] ;  /* 0x000064080a175981 */ /* 0x000f28000c1e1900 */
[----:B------:R-:W4:Y:S04]  /*03b0*/  @!P0 LDG.E R16, desc[UR8][R10.64+0x8] ;  /* 0x000008080a108981 */ /* 0x000f28000c1e1900 */
[----:B------:R-:W4:Y:S04]  /*03c0*/  @!P0 LDG.E R21, desc[UR8][R10.64+0xc] ;  /* 0x00000c080a158981 */ /* 0x000f28000c1e1900 */
[----:B------:R-:W4:Y:S04]  /*03d0*/  @!P0 LDG.E R18, desc[UR8][R10.64+0x10] ;  /* 0x000010080a128981 */ /* 0x000f28000c1e1900 */
[----:B------:R-:W4:Y:S04]  /*03e0*/  @P2 LDG.E R25, desc[UR8][R10.64+0x34] ;  /* 0x000034080a192981 */ /* 0x000f28000c1e1900 */
[----:B------:R-:W4:Y:S01]  /*03f0*/  @P3 LDG.E R27, desc[UR8][R10.64+0x40] ;  /* 0x000040080a1b3981 */ /* 0x000f22000c1e1900 */
[----:B--2---:R-:W-:-:S03]  /*0400*/  @!P0 LOP3.LUT R13, R13, R14, RZ, 0x3c, !PT ;  /* 0x0000000e0d0d8212 */ /* 0x004fc600078e3cff */
[----:B------:R-:W2:Y:S01]  /*0410*/  @P1 LDG.E R14, desc[UR8][R10.64+0x1c] ;  /* 0x00001c080a0e1981 */ /* 0x000ea2000c1e1900 */
[----:B---3--:R-:W-:-:S03]  /*0420*/  @P1 LOP3.LUT R13, R13, R20, RZ, 0x3c, !PT ;  /* 0x000000140d0d1212 */ /* 0x008fc600078e3cff */
[----:B------:R-:W3:Y:S01]  /*0430*/  @P2 LDG.E R20, desc[UR8][R10.64+0x38] ;  /* 0x000038080a142981 */ /* 0x000ee2000c1e1900 */
[----:B----4-:R-:W-:-:S03]  /*0440*/  @P2 LOP3.LUT R13, R13, R24, RZ, 0x3c, !PT ;  /* 0x000000180d0d2212 */ /* 0x010fc600078e3cff */
[----:B------:R-:W4:Y:S01]  /*0450*/  @P6 LDG.E R24, desc[UR8][R10.64+0x78] ;  /* 0x000078080a186981 */ /* 0x000f22000c1e1900 */
[----:B------:R-:W-:-:S04]  /*0460*/  @P3 LOP3.LUT R13, R13, R26, RZ, 0x3c, !PT ;  /* 0x0000001a0d0d3212 */ /* 0x000fc800078e3cff */
[----:B------:R-:W-:Y:S02]  /*0470*/  @P4 LOP3.LUT R13, R13, R28, RZ, 0x3c, !PT ;  /* 0x0000001c0d0d4212 */ /* 0x000fe400078e3cff */
[----:B------:R-:W-:Y:S02]  /*0480*/  @!P0 LOP3.LUT R4, R4, R19, RZ, 0x3c, !PT ;  /* 0x0000001304048212 */ /* 0x000fe400078e3cff */
[----:B------:R-:W3:Y:S01]  /*0490*/  @P1 LDG.E R19, desc[UR8][R10.64+0x18] ;  /* 0x000018080a131981 */ /* 0x000ee2000c1e1900 */
[----:B------:R-:W-:-:S03]  /*04a0*/  @P5 LOP3.LUT R13, R13, R23, RZ, 0x3c, !PT ;  /* 0x000000170d0d5212 */ /* 0x000fc600078e3cff */
[----:B------:R-:W3:Y:S01]  /*04b0*/  @P2 LDG.E R23, desc[UR8][R10.64+0x2c] ;  /* 0x00002c080a172981 */ /* 0x000ee2000c1e1900 */
[----:B------:R-:W-:-:S03]  /*04c0*/  @!P0 LOP3.LUT R5, R5, R16, RZ, 0x3c, !PT ;  /* 0x0000001005058212 */ /* 0x000fc600078e3cff */
[----:B------:R-:W3:Y:S01]  /*04d0*/  @P1 LDG.E R16, desc[UR8][R10.64+0x24] ;  /* 0x000024080a101981 */ /* 0x000ee2000c1e1900 */
[----:B------:R-:W-:-:S03]  /*04e0*/  @!P0 LOP3.LUT R2, R2, R21, RZ, 0x3c, !PT ;  /* 0x0000001502028212 */ /* 0x000fc600078e3cff */
[----:B------:R-:W3:Y:S01]  /*04f0*/  @P1 LDG.E R21, desc[UR8][R10.64+0x20] ;  /* 0x000020080a151981 */ /* 0x000ee2000c1e1900 */
[----:B------:R-:W-:-:S03]  /*0500*/  @!P0 LOP3.LUT R3, R3, R18, RZ, 0x3c, !PT ;  /* 0x0000001203038212 */ /* 0x000fc600078e3cff */
[----:B------:R-:W3:Y:S01]  /*0510*/  @P2 LDG.E R18, desc[UR8][R10.64+0x30] ;  /* 0x000030080a122981 */ /* 0x000ee2000c1e1900 */
[----:B--2---:R-:W-:-:S03]  /*0520*/  @P1 LOP3.LUT R5, R5, R14, RZ, 0x3c, !PT ;  /* 0x0000000e05051212 */ /* 0x004fc600078e3cff */
[----:B------:R-:W2:Y:S01]  /*0530*/  @P3 LDG.E R14, desc[UR8][R10.64+0x44] ;  /* 0x000044080a0e3981 */ /* 0x000ea2000c1e1900 */
[----:B----4-:R-:W-:-:S03]  /*0540*/  @P6 LOP3.LUT R13, R13, R24, RZ, 0x3c, !PT ;  /* 0x000000180d0d6212 */ /* 0x010fc600078e3cff */
[----:B------:R-:W4:Y:S01]  /*0550*/  @P5 LDG.E R24, desc[UR8][R10.64+0x6c] ;  /* 0x00006c080a185981 */ /* 0x000f22000c1e1900 */
[----:B---3--:R-:W-:-:S03]  /*0560*/  @P1 LOP3.LUT R4, R4, R19, RZ, 0x3c, !PT ;  /* 0x0000001304041212 */ /* 0x008fc600078e3cff */
[----:B------:R-:W3:Y:S01]  /*0570*/  @P3 LDG.E R19, desc[UR8][R10.64+0x48] ;  /* 0x000048080a133981 */ /* 0x000ee2000c1e1900 */
[----:B------:R-:W-:-:S03]  /*0580*/  @P2 LOP3.LUT R4, R4, R23, RZ, 0x3c, !PT ;  /* 0x0000001704042212 */ /* 0x000fc600078e3cff */
[----:B------:R-:W4:Y:S01]  /*0590*/  @P4 LDG.E R23, desc[UR8][R10.64+0x5c] ;  /* 0x00005c080a174981 */ /* 0x000f22000c1e1900 */
[----:B------:R-:W-:-:S03]  /*05a0*/  @P1 LOP3.LUT R3, R3, R16, RZ, 0x3c, !PT ;  /* 0x0000001003031212 */ /* 0x000fc600078e3cff */
[----:B------:R-:W4:Y:S01]  /*05b0*/  @P3 LDG.E R16, desc[UR8][R10.64+0x4c] ;  /* 0x00004c080a103981 */ /* 0x000f22000c1e1900 */
[----:B------:R-:W-:-:S03]  /*05c0*/  @P1 LOP3.LUT R2, R2, R21, RZ, 0x3c, !PT ;  /* 0x0000001502021212 */ /* 0x000fc600078e3cff */
[----:B------:R-:W4:Y:S01]  /*05d0*/  @P4 LDG.E R21, desc[UR8][R10.64+0x54] ;  /* 0x000054080a154981 */ /* 0x000f22000c1e1900 */
[----:B------:R-:W-:-:S03]  /*05e0*/  @P2 LOP3.LUT R5, R5, R18, RZ, 0x3c, !PT ;  /* 0x0000001205052212 */ /* 0x000fc600078e3cff */
[----:B------:R-:W4:Y:S01]  /*05f0*/  @P4 LDG.E R18, desc[UR8][R10.64+0x58] ;  /* 0x000058080a124981 */ /* 0x000f22000c1e1900 */
[----:B------:R-:W-:Y:S02]  /*0600*/  @P2 LOP3.LUT R3, R3, R20, RZ, 0x3c, !PT ;  /* 0x0000001403032212 */ /* 0x000fe400078e3cff */
[----:B------:R-:W-:Y:S01]  /*0610*/  @P2 LOP3.LUT R2, R2, R25, RZ, 0x3c, !PT ;  /* 0x0000001902022212 */ /* 0x000fe200078e3cff */
[----:B------:R-:W4:Y:S04]  /*0620*/  @P4 LDG.E R20, desc[UR8][R10.64+0x60] ;  /* 0x000060080a144981 */ /* 0x000f28000c1e1900 */
[----:B------:R-:W4:Y:S01]  /*0630*/  @P5 LDG.E R25, desc[UR8][R10.64+0x68] ;  /* 0x000068080a195981 */ /* 0x000f22000c1e1900 */
[----:B------:R-:W-:Y:S02]  /*0640*/  LOP3.LUT P0, RZ, R22, 0x80, RZ, 0xc0, !PT ;  /* 0x0000008016ff7812 */ /* 0x000fe4000780c0ff */
[----:B------:R-:W-:-:S11]  /*0650*/  @P3 LOP3.LUT R4, R4, R27, RZ, 0x3c, !PT ;  /* 0x0000001b04043212 */ /* 0x000fd600078e3cff */
[----:B------:R-:W4:Y:S04]  /*0660*/  @P0 LDG.E R26, desc[UR8][R10.64+0x8c] ;  /* 0x00008c080a1a0981 */ /* 0x000f28000c1e1900 */
[----:B------:R-:W4:Y:S01]  /*0670*/  @P0 LDG.E R27, desc[UR8][R10.64+0x98] ;  /* 0x000098080a1b0981 */ /* 0x000f22000c1e1900 */
[----:B--2---:R-:W-:-:S03]  /*0680*/  @P3 LOP3.LUT R5, R5, R14, RZ, 0x3c, !PT ;  /* 0x0000000e05053212 */ /* 0x004fc600078e3cff */
[----:B------:R-:W2:Y:S01]  /*0690*/  @P5 LDG.E R14, desc[UR8][R10.64+0x74] ;  /* 0x000074080a0e5981 */ /* 0x000ea2000c1e1900 */
[----:B---3--:R-:W-:-:S03]  /*06a0*/  @P3 LOP3.LUT R2, R2, R19, RZ, 0x3c, !PT ;  /* 0x0000001302023212 */ /* 0x008fc600078e3cff */
[----:B------:R-:W3:Y:S01]  /*06b0*/  @P5 LDG.E R19, desc[UR8][R10.64+0x70] ;  /* 0x000070080a135981 */ /* 0x000ee2000c1e1900 */
[----:B----4-:R-:W-:-:S03]  /*06c0*/  @P4 LOP3.LUT R2, R2, R23, RZ, 0x3c, !PT ;  /* 0x0000001702024212 */ /* 0x010fc600078e3cff */
        /* <DEDUP_REMOVED lines=9> */
[----:B------:R-:W4:Y:S01]  /*0760*/  @P0 LDG.E R20, desc[UR8][R10.64+0x94] ;  /* 0x000094080a140981 */ /* 0x000f22000c1e1900 */
[----:B------:R-:W-:-:S03]  /*0770*/  @P5 LOP3.LUT R4, R4, R25, RZ, 0x3c, !PT ;  /* 0x0000001904045212 */ /* 0x000fc600078e3cff */
[----:B------:R-:W4:Y:S04]  /*0780*/  @P0 LDG.E R25, desc[UR8][R10.64+0x90] ;  /* 0x000090080a190981 */ /* 0x000f28000c1e1900 */
[----:B------:R-:W4:Y:S01]  /*0790*/  @P0 LDG.E R24, desc[UR8][R10.64+0x9c] ;  /* 0x00009c080a180981 */ /* 0x000f22000c1e1900 */
[----:B------:R-:W-:Y:S02]  /*07a0*/  @P0 LOP3.LUT R13, R13, R26, RZ, 0x3c, !PT ;  /* 0x0000001a0d0d0212 */ /* 0x000fe400078e3cff */
[----:B--2---:R-:W-:Y:S02]  /*07b0*/  @P5 LOP3.LUT R3, R3, R14, RZ, 0x3c, !PT ;  /* 0x0000000e03035212 */ /* 0x004fe400078e3cff */
[----:B---3--:R-:W-:-:S04]  /*07c0*/  @P5 LOP3.LUT R2, R2, R19, RZ, 0x3c, !PT ;  /* 0x0000001302025212 */ /* 0x008fc800078e3cff */
[----:B----4-:R-:W-:Y:S02]  /*07d0*/  @P6 LOP3.LUT R2, R2, R23, RZ, 0x3c, !PT ;  /* 0x0000001702026212 */ /* 0x010fe400078e3cff */
[----:B------:R-:W-:Y:S02]  /*07e0*/  @P6 LOP3.LUT R5, R5, R16, RZ, 0x3c, !PT ;  /* 0x0000001005056212 */ /* 0x000fe400078e3cff */
[----:B------:R-:W-:Y:S02]  /*07f0*/  @P6 LOP3.LUT R4, R4, R21, RZ, 0x3c, !PT ;  /* 0x0000001504046212 */ /* 0x000fe400078e3cff */
[----:B------:R-:W-:Y:S02]  /*0800*/  @P6 LOP3.LUT R3, R3, R18, RZ, 0x3c, !PT ;  /* 0x0000001203036212 */ /* 0x000fe400078e3cff */
[----:B------:R-:W-:Y:S02]  /*0810*/  @P0 LOP3.LUT R2, R2, R27, RZ, 0x3c, !PT ;  /* 0x0000001b02020212 */ /* 0x000fe400078e3cff */
[----:B------:R-:W-:-:S02]  /*0820*/  @P0 LOP3.LUT R5, R5, R20, RZ, 0x3c, !PT ;  /* 0x0000001405050212 */ /* 0x000fc400078e3cff */
[----:B------:R-:W-:Y:S02]  /*0830*/  @P0 LOP3.LUT R4, R4, R25, RZ, 0x3c, !PT ;  /* 0x0000001904040212 */ /* 0x000fe400078e3cff */
[----:B------:R-:W-:Y:S02]  /*0840*/  @P0 LOP3.LUT R3, R3, R24, RZ, 0x3c, !PT ;  /* 0x0000001803030212 */ /* 0x000fe400078e3cff */
[----:B------:R-:W-:-:S13]  /*0850*/  R2P PR, R22.B1, 0x7f ;  /* 0x0000007f16007804 */ /* 0x000fda0000001000 */
[----:B------:R-:W2:Y:S04]  /*0860*/  @P0 LDG.E R16, desc[UR8][R10.64+0xa0] ;  /* 0x0000a0080a100981 */ /* 0x000ea8000c1e1900 */
[----:B------:R-:W3:Y:S04]  /*0870*/  @P1 LDG.E R18, desc[UR8][R10.64+0xb4] ;  /* 0x0000b4080a121981 */ /* 0x000ee8000c1e1900 */
[----:B------:R-:W4:Y:S04]  /*0880*/  @P2 LDG.E R20, desc[UR8][R10.64+0xc8] ;  /* 0x0000c8080a142981 */ /* 0x000f28000c1e1900 */
        /* <DEDUP_REMOVED lines=28> */
[----:B--2---:R-:W-:Y:S02]  /*0a50*/  @P0 LOP3.LUT R3, R3, R16, RZ, 0x3c, !PT ;  /* 0x0000001003030212 */ /* 0x004fe400078e3cff */
[----:B------:R-:W-:Y:S01]  /*0a60*/  LOP3.LUT P0, RZ, R22, 0x8000, RZ, 0xc0, !PT ;  /* 0x0000800016ff7812 */ /* 0x000fe2000780c0ff */
        /* <DEDUP_REMOVED lines=8> */
[----:B------:R-:W4:Y:S04]  /*0af0*/  @P4 LDG.E R14, desc[UR8][R10.64+0x100] ;  /* 0x000100080a0e4981 */ /* 0x000f28000c1e1900 */
[----:B------:R-:W4:Y:S01]  /*0b00*/  @P4 LDG.E R22, desc[UR8][R10.64+0xf8] ;  /* 0x0000f8080a164981 */ /* 0x000f22000c1e1900 */
[----:B------:R-:W-:Y:S02]  /*0b10*/  @P1 LOP3.LUT R3, R3, R26, RZ, 0x3c, !PT ;  /* 0x0000001a03031212 */ /* 0x000fe400078e3cff */
[----:B------:R-:W-:Y:S02]  /*0b20*/  @P2 LOP3.LUT R2, R2, R23, RZ, 0x3c, !PT ;  /* 0x0000001702022212 */ /* 0x000fe400078e3cff */
[----:B------:R-:W-:Y:S01]  /*0b30*/  @P2 LOP3.LUT R4, R4, R21, RZ, 0x3c, !PT ;  /* 0x0000001504042212 */ /* 0x000fe200078e3cff */
[----:B------:R-:W4:Y:S01]  /*0b40*/  @P5 LDG.E R23, desc[UR8][R10.64+0x110] ;  /* 0x000110080a175981 */ /* 0x000f22000c1e1900 */
[----:B------:R-:W-:-:S03]  /*0b50*/  @P3 LOP3.LUT R2, R2, R27, RZ, 0x3c, !PT ;  /* 0x0000001b02023212 */ /* 0x000fc600078e3cff */
[----:B------:R-:W4:Y:S01]  /*0b60*/  @P5 LDG.E R21, desc[UR8][R10.64+0x108] ;  /* 0x000108080a155981 */ /* 0x000f22000c1e1900 */
[----:B------:R-:W-:Y:S02]  /*0b70*/  @P6 LOP3.LUT R13, R13, R28, RZ, 0x3c, !PT ;  /* 0x0000001c0d0d6212 */ /* 0x000fe400078e3cff */
[----:B------:R-:W-:Y:S01]  /*0b80*/  @P3 LOP3.LUT R4, R4, R25, RZ, 0x3c, !PT ;  /* 0x0000001904043212 */ /* 0x000fe200078e3cff */
[----:B------:R-:W4:Y:S01]  /*0b90*/  @P0 LDG.E R27, desc[UR8][R10.64+0x130] ;  /* 0x000130080a1b0981 */ /* 0x000f22000c1e1900 */
[----:B------:R-:W-:-:S03]  /*0ba0*/  @P4 LOP3.LUT R2, R2, R19, RZ, 0x3c, !PT ;  /* 0x0000001302024212 */ /* 0x000fc600078e3cff */
[----:B------:R-:W4:Y:S01]  /*0bb0*/  @P6 LDG.E R19, desc[UR8][R10.64+0x11c] ;  /* 0x00011c080a136981 */ /* 0x000f22000c1e1900 */
[----:B------:R-:W-:-:S03]  /*0bc0*/  @P4 LOP3.LUT R4, R4, R29, RZ, 0x3c, !PT ;  /* 0x0000001d04044212 */ /* 0x000fc600078e3cff */
        /* <DEDUP_REMOVED lines=14> */
[----:B------:R-:W-:-:S05]  /*0cb0*/  VIADD R17, R17, 0x10 ;  /* 0x0000001011117836 */ /* 0x000fca0000000000 */
[----:B------:R-:W-:Y:S02]  /*0cc0*/  ISETP.NE.AND P1, PT, R17, 0x20, PT ;  /* 0x000000201100780c */ /* 0x000fe40003f25270 */
[----:B------:R-:W-:Y:S02]  /*0cd0*/  @P5 LOP3.LUT R2, R2, R23, RZ, 0x3c, !PT ;  /* 0x0000001702025212 */ /* 0x000fe400078e3cff */
[----:B------:R-:W-:-:S04]  /*0ce0*/  @P5 LOP3.LUT R4, R4, R21, RZ, 0x3c, !PT ;  /* 0x0000001504045212 */ /* 0x000fc800078e3cff */
[----:B------:R-:W-:Y:S02]  /*0cf0*/  @P6 LOP3.LUT R4, R4, R19, RZ, 0x3c, !PT ;  /* 0x0000001304046212 */ /* 0x000fe400078e3cff */
[----:B------:R-:W-:Y:S02]  /*0d00*/  @P6 LOP3.LUT R2, R2, R25, RZ, 0x3c, !PT ;  /* 0x0000001902026212 */ /* 0x000fe400078e3cff */
[----:B------:R-:W-:Y:S02]  /*0d10*/  @P0 LOP3.LUT R4, R4, R27, RZ, 0x3c, !PT ;  /* 0x0000001b04040212 */ /* 0x000fe400078e3cff */
[----:B------:R-:W-:Y:S02]  /*0d20*/  @P0 LOP3.LUT R2, R2, R29, RZ, 0x3c, !PT ;  /* 0x0000001d02020212 */ /* 0x000fe400078e3cff */
[----:B--2---:R-:W-:Y:S02]  /*0d30*/  @P5 LOP3.LUT R5, R5, R16, RZ, 0x3c, !PT ;  /* 0x0000001005055212 */ /* 0x004fe400078e3cff */
[----:B---3--:R-:W-:-:S02]  /*0d40*/  @P5 LOP3.LUT R3, R3, R18, RZ, 0x3c, !PT ;  /* 0x0000001203035212 */ /* 0x008fc400078e3cff */
[----:B----4-:R-:W-:Y:S02]  /*0d50*/  @P6 LOP3.LUT R5, R5, R20, RZ, 0x3c, !PT ;  /* 0x0000001405056212 */ /* 0x010fe400078e3cff */
[----:B------:R-:W-:Y:S02]  /*0d60*/  @P6 LOP3.LUT R3, R3, R14, RZ, 0x3c, !PT ;  /* 0x0000000e03036212 */ /* 0x000fe400078e3cff */
[----:B------:R-:W-:Y:S02]  /*0d70*/  @P0 LOP3.LUT R5, R5, R22, RZ, 0x3c, !PT ;  /* 0x0000001605050212 */ /* 0x000fe400078e3cff */
[----:B------:R-:W-:Y:S01]  /*0d80*/  @P0 LOP3.LUT R3, R3, R24, RZ, 0x3c, !PT ;  /* 0x0000001803030212 */ /* 0x000fe200078e3cff */
[----:B------:R-:W-:Y:S06]  /*0d90*/  @P1 BRA `(.L_x_433) ;  /* 0xfffffff400481947 */ /* 0x000fec000383ffff */
[----:B------:R-:W-:-:S05]  /*0da0*/  VIADD R15, R15, 0x1 ;  /* 0x000000010f0f7836 */ /* 0x000fca0000000000 */
[----:B------:R-:W-:-:S13]  /*0db0*/  ISETP.NE.AND P0, PT, R15, 0x5, PT ;  /* 0x000000050f00780c */ /* 0x000fda0003f05270 */
[----:B------:R-:W-:Y:S05]  /*0dc0*/  @P0 BRA `(.L_x_434) ;  /* 0xfffffff400300947 */ /* 0x000fea000383ffff */
[----:B------:R1:W-:Y:S01]  /*0dd0*/  STG.E.64 desc[UR8][R6.64+0x8], R4 ;  /* 0x0000080406007986 */ /* 0x0003e2000c101b08 */
[----:B------:R-:W-:Y:S02]  /*0de0*/  ULOP3.LUT UR5, UR6, 0x3, URZ, 0xc0, !UPT ;  /* 0x0000000306057892 */ /* 0x000fe4000f8ec0ff */
[----:B------:R-:W-:Y:S01]  /*0df0*/  UIADD3 UR4, UPT, UPT, UR4, 0x1, URZ ;  /* 0x0000000104047890 */ /* 0x000fe2000fffe0ff */
[----:B------:R1:W-:Y:S03]  /*0e00*/  STG.E.64 desc[UR8][R6.64+0x10], R2 ;  /* 0x0000100206007986 */ /* 0x0003e6000c101b08 */
[----:B------:R-:W-:Y:S01]  /*0e10*/  UISETP.GE.U32.AND UP0, UPT, UR4, UR5, UPT ;  /* 0x000000050400728c */ /* 0x000fe2000bf06070 */
[----:B------:R1:W-:Y:S08]  /*0e20*/  STG.E desc[UR8][R6.64+0x4], R13 ;  /* 0x0000040d06007986 */ /* 0x0003f0000c101908 */
[----:B------:R-:W-:Y:S05]  /*0e30*/  BRA.U !UP0, `(.L_x_435) ;  /* 0xfffffff508047547 */ /* 0x000fea000b83ffff */
.L_x_432:
[----:B------:R-:W-:Y:S01]  /*0e40*/  UISETP.GT.U32.AND UP0, UPT, UR6, 0x3, UPT ;  /* 0x000000030600788c */ /* 0x000fe2000bf04070 */
[----:B------:R-:W-:Y:S01]  /*0e50*/  VIADD R0, R0, 0x1 ;  /* 0x0000000100007836 */ /* 0x000fe20000000000 */
[----:B------:R-:W-:Y:S02]  /*0e60*/  USHF.R.U64 UR4, UR6, 0x2, UR7 ;  /* 0x0000000206047899 */ /* 0x000fe40008001207 */
[----:B------:R-:W-:Y:S02]  /*0e70*/  UISETP.GT.U32.AND.EX UP0, UPT, UR7, URZ, UPT, UP0 ;  /* 0x000000ff0700728c */ /* 0x000fe4000bf04100 */
[----:B------:R-:W-:-:S03]  /*0e80*/  USHF.R.U32.HI UR5, URZ, 0x2, UR7 ;  /* 0x00000002ff057899 */ /* 0x000fc60008011607 */
[----:B------:R-:W-:-:S04]  /*0e90*/  UMOV UR6, UR4 ;  /* 0x0000000400067c82 */ /* 0x000fc80008000000 */
[----:B------:R-:W-:Y:S01]  /*0ea0*/  UMOV UR7, UR5 ;  /* 0x0000000500077c82 */ /* 0x000fe20008000000 */
[----:B------:R-:W-:Y:S05]  /*0eb0*/  BRA.U UP0, `(.L_x_436) ;  /* 0xfffffff100c87547 */ /* 0x000fea000b83ffff */
.L_x_431:
[----:B------:R-:W-:Y:S04]  /*0ec0*/  STG.E.64 desc[UR8][R6.64+0x18], RZ ;  /* 0x000018ff06007986 */ /* 0x000fe8000c101b08 */
[----:B------:R-:W-:Y:S04]  /*0ed0*/  STG.E desc[UR8][R6.64+0x20], RZ ;  /* 0x000020ff06007986 */ /* 0x000fe8000c101908 */
[----:B------:R-:W-:Y:S01]  /*0ee0*/  STG.E.64 desc[UR8][R6.64+0x28], RZ ;  /* 0x000028ff06007986 */ /* 0x000fe2000c101b08 */
[----:B------:R-:W-:Y:S05]  /*0ef0*/  EXIT ;  /* 0x000000000000794d */ /* 0x000fea0003800000 */
.L_x_437:
        /* <DEDUP_REMOVED lines=16> */
.L_x_441:


//--------------------- .nv.global.init           --------------------------
	.section	.nv.global.init,"aw",@progbits
	.align	4
.nv.global.init:
	.type		mrg32k3aM1SubSeq,@object
	.size		mrg32k3aM1SubSeq,(mrg32k3aM2SubSeq - mrg32k3aM1SubSeq)
mrg32k3aM1SubSeq:
        /* <DEDUP_REMOVED lines=126> */
	.type		mrg32k3aM2SubSeq,@object
	.size		mrg32k3aM2SubSeq,(mrg32k3aM1 - mrg32k3aM2SubSeq)
mrg32k3aM2SubSeq:
        /* <DEDUP_REMOVED lines=126> */
	.type		mrg32k3aM1,@object
	.size		mrg32k3aM1,(mrg32k3aM1Seq - mrg32k3aM1)
mrg32k3aM1:
        /* <DEDUP_REMOVED lines=144> */
	.type		mrg32k3aM1Seq,@object
	.size		mrg32k3aM1Seq,(mrg32k3aM2 - mrg32k3aM1Seq)
mrg32k3aM1Seq:
        /* <DEDUP_REMOVED lines=144> */
	.type		mrg32k3aM2,@object
	.size		mrg32k3aM2,(mrg32k3aM2Seq - mrg32k3aM2)
mrg32k3aM2:
        /* <DEDUP_REMOVED lines=144> */
	.type		mrg32k3aM2Seq,@object
	.size		mrg32k3aM2Seq,(precalc_xorwow_matrix - mrg32k3aM2Seq)
mrg32k3aM2Seq:
        /* <DEDUP_REMOVED lines=144> */
	.type		precalc_xorwow_matrix,@object
	.size		precalc_xorwow_matrix,(precalc_xorwow_offset_matrix - precalc_xorwow_matrix)
precalc_xorwow_matrix:
        /* <DEDUP_REMOVED lines=6400> */
	.type		precalc_xorwow_offset_matrix,@object
	.size		precalc_xorwow_offset_matrix,(.L_1 - precalc_xorwow_offset_matrix)
precalc_xorwow_offset_matrix:
        /* <DEDUP_REMOVED lines=6400> */
.L_1:


//--------------------- .nv.shared.reserved.0     --------------------------
	.section	.nv.shared.reserved.0,"aw",@nobits
	.weak		__nv_reservedSMEM_offset_0_alias
	.size		__nv_reservedSMEM_offset_0_alias, 0, 64
	.other		__nv_reservedSMEM_offset_0_alias,@"STO_CUDA_RESERVED_SHARED STV_DEFAULT"
__nv_reservedSMEM_offset_0_alias:
	.zero		0
	.zero		64


//--------------------- .nv.constant0._Z8functionP7diagramP17curandStateXORWOW --------------------------
	.section	.nv.constant0._Z8functionP7diagramP17curandStateXORWOW,"a",@progbits
	.sectionflags	@""
	.align	4
.nv.constant0._Z8functionP7diagramP17curandStateXORWOW:
	.zero		912


//--------------------- .nv.constant0._Z11init_randomP17curandStateXORWOWy --------------------------
	.section	.nv.constant0._Z11init_randomP17curandStateXORWOWy,"a",@progbits
	.sectionflags	@""
	.align	4
.nv.constant0._Z11init_randomP17curandStateXORWOWy:
	.zero		912


//--------------------- SYMBOLS --------------------------

	.type		.nv.reservedSmem.offset0,@object
	.size		.nv.reservedSmem.offset0,0x4
